//
// Generated by NVIDIA NVVM Compiler
//
// Compiler Build ID: CL-36424714
// Cuda compilation tools, release 13.0, V13.0.88
// Based on NVVM 20.0.0
//

.version 9.0
.target sm_100
.address_size 64

	// .globl	_Z12setup_kernelP17curandStateXORWOWy
.global .align 4 .b8 precalc_xorwow_matrix[102400];
.global .align 4 .b8 precalc_xorwow_offset_matrix[102400];
.global .align 4 .b8 mrg32k3aM1[2304];
.global .align 4 .b8 mrg32k3aM2[2304];
.global .align 4 .b8 mrg32k3aM1SubSeq[2016];
.global .align 4 .b8 mrg32k3aM2SubSeq[2016];
.global .align 4 .b8 mrg32k3aM1Seq[2304];
.global .align 4 .b8 mrg32k3aM2Seq[2304];
.const .align 8 .b8 __cr_lgamma_table[72];

.visible .entry _Z12setup_kernelP17curandStateXORWOWy(
	.param .u64 .ptr .align 1 _Z12setup_kernelP17curandStateXORWOWy_param_0,
	.param .u64 _Z12setup_kernelP17curandStateXORWOWy_param_1
)
{
	.reg .pred 	%p<24>;
	.reg .b32 	%r<413>;
	.reg .b64 	%rd<19>;

	ld.param.u64 	%rd8, [_Z12setup_kernelP17curandStateXORWOWy_param_0];
	ld.param.u64 	%rd9, [_Z12setup_kernelP17curandStateXORWOWy_param_1];
	cvta.to.global.u64 	%rd10, %rd8;
	mov.u32 	%r182, %tid.x;
	mov.u32 	%r183, %ctaid.x;
	mov.u32 	%r184, %ntid.x;
	mad.lo.s32 	%r185, %r183, %r184, %r182;
	cvt.s64.s32 	%rd18, %r185;
	mul.wide.s32 	%rd11, %r185, 48;
	add.s64 	%rd2, %rd10, %rd11;
	cvt.u32.u64 	%r186, %rd9;
	xor.b32  	%r187, %r186, -1429050551;
	mul.lo.s32 	%r188, %r187, 1099087573;
	{ .reg .b32 tmp; mov.b64 {tmp, %r189}, %rd9; }
	xor.b32  	%r190, %r189, -136515619;
	mul.lo.s32 	%r191, %r190, -1703105765;
	add.s32 	%r192, %r188, %r191;
	add.s32 	%r193, %r192, 6615241;
	add.s32 	%r194, %r188, 123456789;
	st.global.v2.u32 	[%rd2], {%r193, %r194};
	xor.b32  	%r195, %r188, 362436069;
	add.s32 	%r196, %r191, 521288629;
	st.global.v2.u32 	[%rd2+8], {%r195, %r196};
	xor.b32  	%r197, %r191, 88675123;
	add.s32 	%r198, %r188, 5783321;
	st.global.v2.u32 	[%rd2+16], {%r197, %r198};
	setp.eq.s32 	%p1, %r185, 0;
	@%p1 bra 	$L__BB0_42;
	mov.b32 	%r319, 0;
$L__BB0_2:
	and.b64  	%rd4, %rd18, 3;
	setp.eq.s64 	%p2, %rd4, 0;
	@%p2 bra 	$L__BB0_41;
	mul.wide.u32 	%rd12, %r319, 3200;
	mov.u64 	%rd13, precalc_xorwow_matrix;
	add.s64 	%rd5, %rd13, %rd12;
	cvt.u32.u64 	%r2, %rd4;
	mov.b32 	%r320, 0;
$L__BB0_4:
	mov.b32 	%r333, 0;
	mov.u32 	%r334, %r333;
	mov.u32 	%r335, %r333;
	mov.u32 	%r336, %r333;
	mov.u32 	%r337, %r333;
	mov.u32 	%r326, %r333;
$L__BB0_5:
	mul.wide.u32 	%rd14, %r326, 4;
	add.s64 	%rd15, %rd2, %rd14;
	ld.global.u32 	%r10, [%rd15+4];
	shl.b32 	%r11, %r326, 5;
	mov.b32 	%r332, 0;
$L__BB0_6:
	.pragma "nounroll";
	shr.u32 	%r203, %r10, %r332;
	and.b32  	%r204, %r203, 1;
	setp.eq.b32 	%p3, %r204, 1;
	not.pred 	%p4, %p3;
	add.s32 	%r205, %r11, %r332;
	mul.lo.s32 	%r206, %r205, 5;
	mul.wide.u32 	%rd16, %r206, 4;
	add.s64 	%rd6, %rd5, %rd16;
	@%p4 bra 	$L__BB0_8;
	ld.global.u32 	%r207, [%rd6];
	xor.b32  	%r337, %r337, %r207;
	ld.global.u32 	%r208, [%rd6+4];
	xor.b32  	%r336, %r336, %r208;
	ld.global.u32 	%r209, [%rd6+8];
	xor.b32  	%r335, %r335, %r209;
	ld.global.u32 	%r210, [%rd6+12];
	xor.b32  	%r334, %r334, %r210;
	ld.global.u32 	%r211, [%rd6+16];
	xor.b32  	%r333, %r333, %r211;
$L__BB0_8:
	and.b32  	%r213, %r203, 2;
	setp.eq.s32 	%p5, %r213, 0;
	@%p5 bra 	$L__BB0_10;
	ld.global.u32 	%r214, [%rd6+20];
	xor.b32  	%r337, %r337, %r214;
	ld.global.u32 	%r215, [%rd6+24];
	xor.b32  	%r336, %r336, %r215;
	ld.global.u32 	%r216, [%rd6+28];
	xor.b32  	%r335, %r335, %r216;
	ld.global.u32 	%r217, [%rd6+32];
	xor.b32  	%r334, %r334, %r217;
	ld.global.u32 	%r218, [%rd6+36];
	xor.b32  	%r333, %r333, %r218;
$L__BB0_10:
	and.b32  	%r220, %r203, 4;
	setp.eq.s32 	%p6, %r220, 0;
	@%p6 bra 	$L__BB0_12;
	ld.global.u32 	%r221, [%rd6+40];
	xor.b32  	%r337, %r337, %r221;
	ld.global.u32 	%r222, [%rd6+44];
	xor.b32  	%r336, %r336, %r222;
	ld.global.u32 	%r223, [%rd6+48];
	xor.b32  	%r335, %r335, %r223;
	ld.global.u32 	%r224, [%rd6+52];
	xor.b32  	%r334, %r334, %r224;
	ld.global.u32 	%r225, [%rd6+56];
	xor.b32  	%r333, %r333, %r225;
$L__BB0_12:
	and.b32  	%r227, %r203, 8;
	setp.eq.s32 	%p7, %r227, 0;
	@%p7 bra 	$L__BB0_14;
	ld.global.u32 	%r228, [%rd6+60];
	xor.b32  	%r337, %r337, %r228;
	ld.global.u32 	%r229, [%rd6+64];
	xor.b32  	%r336, %r336, %r229;
	ld.global.u32 	%r230, [%rd6+68];
	xor.b32  	%r335, %r335, %r230;
	ld.global.u32 	%r231, [%rd6+72];
	xor.b32  	%r334, %r334, %r231;
	ld.global.u32 	%r232, [%rd6+76];
	xor.b32  	%r333, %r333, %r232;
$L__BB0_14:
	and.b32  	%r234, %r203, 16;
	setp.eq.s32 	%p8, %r234, 0;
	@%p8 bra 	$L__BB0_16;
	ld.global.u32 	%r235, [%rd6+80];
	xor.b32  	%r337, %r337, %r235;
	ld.global.u32 	%r236, [%rd6+84];
	xor.b32  	%r336, %r336, %r236;
	ld.global.u32 	%r237, [%rd6+88];
	xor.b32  	%r335, %r335, %r237;
	ld.global.u32 	%r238, [%rd6+92];
	xor.b32  	%r334, %r334, %r238;
	ld.global.u32 	%r239, [%rd6+96];
	xor.b32  	%r333, %r333, %r239;
$L__BB0_16:
	and.b32  	%r241, %r203, 32;
	setp.eq.s32 	%p9, %r241, 0;
	@%p9 bra 	$L__BB0_18;
	ld.global.u32 	%r242, [%rd6+100];
	xor.b32  	%r337, %r337, %r242;
	ld.global.u32 	%r243, [%rd6+104];
	xor.b32  	%r336, %r336, %r243;
	ld.global.u32 	%r244, [%rd6+108];
	xor.b32  	%r335, %r335, %r244;
	ld.global.u32 	%r245, [%rd6+112];
	xor.b32  	%r334, %r334, %r245;
	ld.global.u32 	%r246, [%rd6+116];
	xor.b32  	%r333, %r333, %r246;
$L__BB0_18:
	and.b32  	%r248, %r203, 64;
	setp.eq.s32 	%p10, %r248, 0;
	@%p10 bra 	$L__BB0_20;
	ld.global.u32 	%r249, [%rd6+120];
	xor.b32  	%r337, %r337, %r249;
	ld.global.u32 	%r250, [%rd6+124];
	xor.b32  	%r336, %r336, %r250;
	ld.global.u32 	%r251, [%rd6+128];
	xor.b32  	%r335, %r335, %r251;
	ld.global.u32 	%r252, [%rd6+132];
	xor.b32  	%r334, %r334, %r252;
	ld.global.u32 	%r253, [%rd6+136];
	xor.b32  	%r333, %r333, %r253;
$L__BB0_20:
	and.b32  	%r255, %r203, 128;
	setp.eq.s32 	%p11, %r255, 0;
	@%p11 bra 	$L__BB0_22;
	ld.global.u32 	%r256, [%rd6+140];
	xor.b32  	%r337, %r337, %r256;
	ld.global.u32 	%r257, [%rd6+144];
	xor.b32  	%r336, %r336, %r257;
	ld.global.u32 	%r258, [%rd6+148];
	xor.b32  	%r335, %r335, %r258;
	ld.global.u32 	%r259, [%rd6+152];
	xor.b32  	%r334, %r334, %r259;
	ld.global.u32 	%r260, [%rd6+156];
	xor.b32  	%r333, %r333, %r260;
$L__BB0_22:
	and.b32  	%r262, %r203, 256;
	setp.eq.s32 	%p12, %r262, 0;
	@%p12 bra 	$L__BB0_24;
	ld.global.u32 	%r263, [%rd6+160];
	xor.b32  	%r337, %r337, %r263;
	ld.global.u32 	%r264, [%rd6+164];
	xor.b32  	%r336, %r336, %r264;
	ld.global.u32 	%r265, [%rd6+168];
	xor.b32  	%r335, %r335, %r265;
	ld.global.u32 	%r266, [%rd6+172];
	xor.b32  	%r334, %r334, %r266;
	ld.global.u32 	%r267, [%rd6+176];
	xor.b32  	%r333, %r333, %r267;
$L__BB0_24:
	and.b32  	%r269, %r203, 512;
	setp.eq.s32 	%p13, %r269, 0;
	@%p13 bra 	$L__BB0_26;
	ld.global.u32 	%r270, [%rd6+180];
	xor.b32  	%r337, %r337, %r270;
	ld.global.u32 	%r271, [%rd6+184];
	xor.b32  	%r336, %r336, %r271;
	ld.global.u32 	%r272, [%rd6+188];
	xor.b32  	%r335, %r335, %r272;
	ld.global.u32 	%r273, [%rd6+192];
	xor.b32  	%r334, %r334, %r273;
	ld.global.u32 	%r274, [%rd6+196];
	xor.b32  	%r333, %r333, %r274;
$L__BB0_26:
	and.b32  	%r276, %r203, 1024;
	setp.eq.s32 	%p14, %r276, 0;
	@%p14 bra 	$L__BB0_28;
	ld.global.u32 	%r277, [%rd6+200];
	xor.b32  	%r337, %r337, %r277;
	ld.global.u32 	%r278, [%rd6+204];
	xor.b32  	%r336, %r336, %r278;
	ld.global.u32 	%r279, [%rd6+208];
	xor.b32  	%r335, %r335, %r279;
	ld.global.u32 	%r280, [%rd6+212];
	xor.b32  	%r334, %r334, %r280;
	ld.global.u32 	%r281, [%rd6+216];
	xor.b32  	%r333, %r333, %r281;
$L__BB0_28:
	and.b32  	%r283, %r203, 2048;
	setp.eq.s32 	%p15, %r283, 0;
	@%p15 bra 	$L__BB0_30;
	ld.global.u32 	%r284, [%rd6+220];
	xor.b32  	%r337, %r337, %r284;
	ld.global.u32 	%r285, [%rd6+224];
	xor.b32  	%r336, %r336, %r285;
	ld.global.u32 	%r286, [%rd6+228];
	xor.b32  	%r335, %r335, %r286;
	ld.global.u32 	%r287, [%rd6+232];
	xor.b32  	%r334, %r334, %r287;
	ld.global.u32 	%r288, [%rd6+236];
	xor.b32  	%r333, %r333, %r288;
$L__BB0_30:
	and.b32  	%r290, %r203, 4096;
	setp.eq.s32 	%p16, %r290, 0;
	@%p16 bra 	$L__BB0_32;
	ld.global.u32 	%r291, [%rd6+240];
	xor.b32  	%r337, %r337, %r291;
	ld.global.u32 	%r292, [%rd6+244];
	xor.b32  	%r336, %r336, %r292;
	ld.global.u32 	%r293, [%rd6+248];
	xor.b32  	%r335, %r335, %r293;
	ld.global.u32 	%r294, [%rd6+252];
	xor.b32  	%r334, %r334, %r294;
	ld.global.u32 	%r295, [%rd6+256];
	xor.b32  	%r333, %r333, %r295;
$L__BB0_32:
	and.b32  	%r297, %r203, 8192;
	setp.eq.s32 	%p17, %r297, 0;
	@%p17 bra 	$L__BB0_34;
	ld.global.u32 	%r298, [%rd6+260];
	xor.b32  	%r337, %r337, %r298;
	ld.global.u32 	%r299, [%rd6+264];
	xor.b32  	%r336, %r336, %r299;
	ld.global.u32 	%r300, [%rd6+268];
	xor.b32  	%r335, %r335, %r300;
	ld.global.u32 	%r301, [%rd6+272];
	xor.b32  	%r334, %r334, %r301;
	ld.global.u32 	%r302, [%rd6+276];
	xor.b32  	%r333, %r333, %r302;
$L__BB0_34:
	and.b32  	%r304, %r203, 16384;
	setp.eq.s32 	%p18, %r304, 0;
	@%p18 bra 	$L__BB0_36;
	ld.global.u32 	%r305, [%rd6+280];
	xor.b32  	%r337, %r337, %r305;
	ld.global.u32 	%r306, [%rd6+284];
	xor.b32  	%r336, %r336, %r306;
	ld.global.u32 	%r307, [%rd6+288];
	xor.b32  	%r335, %r335, %r307;
	ld.global.u32 	%r308, [%rd6+292];
	xor.b32  	%r334, %r334, %r308;
	ld.global.u32 	%r309, [%rd6+296];
	xor.b32  	%r333, %r333, %r309;
$L__BB0_36:
	and.b32  	%r311, %r203, 32768;
	setp.eq.s32 	%p19, %r311, 0;
	@%p19 bra 	$L__BB0_38;
	ld.global.u32 	%r312, [%rd6+300];
	xor.b32  	%r337, %r337, %r312;
	ld.global.u32 	%r313, [%rd6+304];
	xor.b32  	%r336, %r336, %r313;
	ld.global.u32 	%r314, [%rd6+308];
	xor.b32  	%r335, %r335, %r314;
	ld.global.u32 	%r315, [%rd6+312];
	xor.b32  	%r334, %r334, %r315;
	ld.global.u32 	%r316, [%rd6+316];
	xor.b32  	%r333, %r333, %r316;
$L__BB0_38:
	add.s32 	%r332, %r332, 16;
	setp.ne.s32 	%p20, %r332, 32;
	@%p20 bra 	$L__BB0_6;
	mad.lo.s32 	%r317, %r326, -31, %r11;
	add.s32 	%r326, %r317, 1;
	setp.ne.s32 	%p21, %r326, 5;
	@%p21 bra 	$L__BB0_5;
	st.global.u32 	[%rd2+4], %r337;
	st.global.u32 	[%rd2+8], %r336;
	st.global.u32 	[%rd2+12], %r335;
	st.global.u32 	[%rd2+16], %r334;
	st.global.u32 	[%rd2+20], %r333;
	add.s32 	%r320, %r320, 1;
	setp.lt.u32 	%p22, %r320, %r2;
	@%p22 bra 	$L__BB0_4;
$L__BB0_41:
	shr.u64 	%rd7, %rd18, 2;
	add.s32 	%r319, %r319, 1;
	setp.gt.u64 	%p23, %rd18, 3;
	mov.u64 	%rd18, %rd7;
	@%p23 bra 	$L__BB0_2;
$L__BB0_42:
	mov.b32 	%r318, 0;
	st.global.v2.u32 	[%rd2+24], {%r318, %r318};
	st.global.u32 	[%rd2+32], %r318;
	mov.b64 	%rd17, 0;
	st.global.u64 	[%rd2+40], %rd17;
	ret;

}
	// .globl	_Z15generate_kernelP17curandStateXORWOWPj
.visible .entry _Z15generate_kernelP17curandStateXORWOWPj(
	.param .u64 .ptr .align 1 _Z15generate_kernelP17curandStateXORWOWPj_param_0,
	.param .u64 .ptr .align 1 _Z15generate_kernelP17curandStateXORWOWPj_param_1
)
{
	.reg .b32 	%r<22>;
	.reg .b32 	%f<2>;
	.reg .b64 	%rd<9>;
	.reg .b64 	%fd<2>;

	ld.param.u64 	%rd1, [_Z15generate_kernelP17curandStateXORWOWPj_param_0];
	ld.param.u64 	%rd2, [_Z15generate_kernelP17curandStateXORWOWPj_param_1];
	cvta.to.global.u64 	%rd3, %rd2;
	cvta.to.global.u64 	%rd4, %rd1;
	mov.u32 	%r1, %tid.x;
	mov.u32 	%r2, %ctaid.x;
	mov.u32 	%r3, %ntid.x;
	mad.lo.s32 	%r4, %r2, %r3, %r1;
	mul.wide.s32 	%rd5, %r4, 48;
	add.s64 	%rd6, %rd4, %rd5;
	ld.global.v2.u32 	{%r5, %r6}, [%rd6];
	ld.global.v2.u32 	{%r7, %r8}, [%rd6+8];
	ld.global.v2.u32 	{%r9, %r10}, [%rd6+16];
	ld.global.v2.u32 	{%r11, %r12}, [%rd6+24];
	ld.global.f32 	%f1, [%rd6+32];
	ld.global.f64 	%fd1, [%rd6+40];
	shr.u32 	%r13, %r6, 2;
	xor.b32  	%r14, %r13, %r6;
	shl.b32 	%r15, %r10, 4;
	shl.b32 	%r16, %r14, 1;
	xor.b32  	%r17, %r15, %r16;
	xor.b32  	%r18, %r17, %r10;
	xor.b32  	%r19, %r18, %r14;
	add.s32 	%r20, %r5, 362437;
	add.s32 	%r21, %r19, %r20;
	mul.wide.s32 	%rd7, %r4, 4;
	add.s64 	%rd8, %rd3, %rd7;
	st.global.u32 	[%rd8], %r21;
	st.global.v2.u32 	[%rd6], {%r20, %r7};
	st.global.v2.u32 	[%rd6+8], {%r8, %r9};
	st.global.v2.u32 	[%rd6+16], {%r10, %r19};
	st.global.v2.u32 	[%rd6+24], {%r11, %r12};
	st.global.f32 	[%rd6+32], %f1;
	st.global.f64 	[%rd6+40], %fd1;
	ret;

}
	// .globl	_Z16generate_kernel2Pjy
.visible .entry _Z16generate_kernel2Pjy(
	.param .u64 .ptr .align 1 _Z16generate_kernel2Pjy_param_0,
	.param .u64 _Z16generate_kernel2Pjy_param_1
)
{
	.local .align 8 .b8 	__local_depot2[48];
	.reg .b64 	%SP;
	.reg .b64 	%SPL;
	.reg .pred 	%p<63>;
	.reg .b32 	%r<1198>;
	.reg .b64 	%rd<28>;

	mov.u64 	%SPL, __local_depot2;
	ld.param.u64 	%rd10, [_Z16generate_kernel2Pjy_param_0];
	ld.param.u64 	%rd11, [_Z16generate_kernel2Pjy_param_1];
	add.u64 	%rd1, %SPL, 0;
	mov.u32 	%r540, %tid.x;
	mov.u32 	%r541, %ctaid.x;
	mov.u32 	%r542, %ntid.x;
	mad.lo.s32 	%r543, %r541, %r542, %r540;
	cvt.s64.s32 	%rd2, %r543;
	cvt.u32.u64 	%r544, %rd11;
	xor.b32  	%r545, %r544, -1429050551;
	mul.lo.s32 	%r546, %r545, 1099087573;
	{ .reg .b32 tmp; mov.b64 {tmp, %r547}, %rd11; }
	xor.b32  	%r548, %r547, -136515619;
	mul.lo.s32 	%r549, %r548, -1703105765;
	add.s32 	%r550, %r546, %r549;
	add.s32 	%r1, %r550, 6615241;
	add.s32 	%r934, %r546, 123456789;
	st.local.v2.u32 	[%rd1], {%r1, %r934};
	xor.b32  	%r551, %r546, 362436069;
	add.s32 	%r552, %r549, 521288629;
	st.local.v2.u32 	[%rd1+8], {%r551, %r552};
	xor.b32  	%r553, %r549, 88675123;
	add.s32 	%r930, %r546, 5783321;
	st.local.v2.u32 	[%rd1+16], {%r553, %r930};
	setp.eq.s32 	%p1, %r543, 0;
	@%p1 bra 	$L__BB2_115;
	mov.b32 	%r917, 0;
	mov.u64 	%rd27, %rd2;
$L__BB2_2:
	mov.u64 	%rd3, %rd27;
	and.b64  	%rd4, %rd3, 3;
	setp.eq.s64 	%p2, %rd4, 0;
	@%p2 bra 	$L__BB2_114;
	mul.wide.u32 	%rd13, %r917, 3200;
	mov.u64 	%rd14, precalc_xorwow_matrix;
	add.s64 	%rd5, %rd14, %rd13;
	mov.b32 	%r930, 0;
	mov.u32 	%r931, %r930;
	mov.u32 	%r932, %r930;
	mov.u32 	%r933, %r930;
	mov.u32 	%r934, %r930;
	mov.u32 	%r923, %r930;
$L__BB2_4:
	mul.wide.u32 	%rd15, %r923, 4;
	add.s64 	%rd16, %rd1, %rd15;
	ld.local.u32 	%r13, [%rd16+4];
	shl.b32 	%r14, %r923, 5;
	mov.b32 	%r929, 0;
$L__BB2_5:
	.pragma "nounroll";
	shr.u32 	%r557, %r13, %r929;
	and.b32  	%r558, %r557, 1;
	setp.eq.b32 	%p3, %r558, 1;
	not.pred 	%p4, %p3;
	add.s32 	%r559, %r14, %r929;
	mul.lo.s32 	%r560, %r559, 5;
	mul.wide.u32 	%rd17, %r560, 4;
	add.s64 	%rd6, %rd5, %rd17;
	@%p4 bra 	$L__BB2_7;
	ld.global.u32 	%r561, [%rd6];
	xor.b32  	%r934, %r934, %r561;
	ld.global.u32 	%r562, [%rd6+4];
	xor.b32  	%r933, %r933, %r562;
	ld.global.u32 	%r563, [%rd6+8];
	xor.b32  	%r932, %r932, %r563;
	ld.global.u32 	%r564, [%rd6+12];
	xor.b32  	%r931, %r931, %r564;
	ld.global.u32 	%r565, [%rd6+16];
	xor.b32  	%r930, %r930, %r565;
$L__BB2_7:
	and.b32  	%r567, %r557, 2;
	setp.eq.s32 	%p5, %r567, 0;
	@%p5 bra 	$L__BB2_9;
	ld.global.u32 	%r568, [%rd6+20];
	xor.b32  	%r934, %r934, %r568;
	ld.global.u32 	%r569, [%rd6+24];
	xor.b32  	%r933, %r933, %r569;
	ld.global.u32 	%r570, [%rd6+28];
	xor.b32  	%r932, %r932, %r570;
	ld.global.u32 	%r571, [%rd6+32];
	xor.b32  	%r931, %r931, %r571;
	ld.global.u32 	%r572, [%rd6+36];
	xor.b32  	%r930, %r930, %r572;
$L__BB2_9:
	and.b32  	%r574, %r557, 4;
	setp.eq.s32 	%p6, %r574, 0;
	@%p6 bra 	$L__BB2_11;
	ld.global.u32 	%r575, [%rd6+40];
	xor.b32  	%r934, %r934, %r575;
	ld.global.u32 	%r576, [%rd6+44];
	xor.b32  	%r933, %r933, %r576;
	ld.global.u32 	%r577, [%rd6+48];
	xor.b32  	%r932, %r932, %r577;
	ld.global.u32 	%r578, [%rd6+52];
	xor.b32  	%r931, %r931, %r578;
	ld.global.u32 	%r579, [%rd6+56];
	xor.b32  	%r930, %r930, %r579;
$L__BB2_11:
	and.b32  	%r581, %r557, 8;
	setp.eq.s32 	%p7, %r581, 0;
	@%p7 bra 	$L__BB2_13;
	ld.global.u32 	%r582, [%rd6+60];
	xor.b32  	%r934, %r934, %r582;
	ld.global.u32 	%r583, [%rd6+64];
	xor.b32  	%r933, %r933, %r583;
	ld.global.u32 	%r584, [%rd6+68];
	xor.b32  	%r932, %r932, %r584;
	ld.global.u32 	%r585, [%rd6+72];
	xor.b32  	%r931, %r931, %r585;
	ld.global.u32 	%r586, [%rd6+76];
	xor.b32  	%r930, %r930, %r586;
$L__BB2_13:
	and.b32  	%r588, %r557, 16;
	setp.eq.s32 	%p8, %r588, 0;
	@%p8 bra 	$L__BB2_15;
	ld.global.u32 	%r589, [%rd6+80];
	xor.b32  	%r934, %r934, %r589;
	ld.global.u32 	%r590, [%rd6+84];
	xor.b32  	%r933, %r933, %r590;
	ld.global.u32 	%r591, [%rd6+88];
	xor.b32  	%r932, %r932, %r591;
	ld.global.u32 	%r592, [%rd6+92];
	xor.b32  	%r931, %r931, %r592;
	ld.global.u32 	%r593, [%rd6+96];
	xor.b32  	%r930, %r930, %r593;
$L__BB2_15:
	and.b32  	%r595, %r557, 32;
	setp.eq.s32 	%p9, %r595, 0;
	@%p9 bra 	$L__BB2_17;
	ld.global.u32 	%r596, [%rd6+100];
	xor.b32  	%r934, %r934, %r596;
	ld.global.u32 	%r597, [%rd6+104];
	xor.b32  	%r933, %r933, %r597;
	ld.global.u32 	%r598, [%rd6+108];
	xor.b32  	%r932, %r932, %r598;
	ld.global.u32 	%r599, [%rd6+112];
	xor.b32  	%r931, %r931, %r599;
	ld.global.u32 	%r600, [%rd6+116];
	xor.b32  	%r930, %r930, %r600;
$L__BB2_17:
	and.b32  	%r602, %r557, 64;
	setp.eq.s32 	%p10, %r602, 0;
	@%p10 bra 	$L__BB2_19;
	ld.global.u32 	%r603, [%rd6+120];
	xor.b32  	%r934, %r934, %r603;
	ld.global.u32 	%r604, [%rd6+124];
	xor.b32  	%r933, %r933, %r604;
	ld.global.u32 	%r605, [%rd6+128];
	xor.b32  	%r932, %r932, %r605;
	ld.global.u32 	%r606, [%rd6+132];
	xor.b32  	%r931, %r931, %r606;
	ld.global.u32 	%r607, [%rd6+136];
	xor.b32  	%r930, %r930, %r607;
$L__BB2_19:
	and.b32  	%r609, %r557, 128;
	setp.eq.s32 	%p11, %r609, 0;
	@%p11 bra 	$L__BB2_21;
	ld.global.u32 	%r610, [%rd6+140];
	xor.b32  	%r934, %r934, %r610;
	ld.global.u32 	%r611, [%rd6+144];
	xor.b32  	%r933, %r933, %r611;
	ld.global.u32 	%r612, [%rd6+148];
	xor.b32  	%r932, %r932, %r612;
	ld.global.u32 	%r613, [%rd6+152];
	xor.b32  	%r931, %r931, %r613;
	ld.global.u32 	%r614, [%rd6+156];
	xor.b32  	%r930, %r930, %r614;
$L__BB2_21:
	and.b32  	%r616, %r557, 256;
	setp.eq.s32 	%p12, %r616, 0;
	@%p12 bra 	$L__BB2_23;
	ld.global.u32 	%r617, [%rd6+160];
	xor.b32  	%r934, %r934, %r617;
	ld.global.u32 	%r618, [%rd6+164];
	xor.b32  	%r933, %r933, %r618;
	ld.global.u32 	%r619, [%rd6+168];
	xor.b32  	%r932, %r932, %r619;
	ld.global.u32 	%r620, [%rd6+172];
	xor.b32  	%r931, %r931, %r620;
	ld.global.u32 	%r621, [%rd6+176];
	xor.b32  	%r930, %r930, %r621;
$L__BB2_23:
	and.b32  	%r623, %r557, 512;
	setp.eq.s32 	%p13, %r623, 0;
	@%p13 bra 	$L__BB2_25;
	ld.global.u32 	%r624, [%rd6+180];
	xor.b32  	%r934, %r934, %r624;
	ld.global.u32 	%r625, [%rd6+184];
	xor.b32  	%r933, %r933, %r625;
	ld.global.u32 	%r626, [%rd6+188];
	xor.b32  	%r932, %r932, %r626;
	ld.global.u32 	%r627, [%rd6+192];
	xor.b32  	%r931, %r931, %r627;
	ld.global.u32 	%r628, [%rd6+196];
	xor.b32  	%r930, %r930, %r628;
$L__BB2_25:
	and.b32  	%r630, %r557, 1024;
	setp.eq.s32 	%p14, %r630, 0;
	@%p14 bra 	$L__BB2_27;
	ld.global.u32 	%r631, [%rd6+200];
	xor.b32  	%r934, %r934, %r631;
	ld.global.u32 	%r632, [%rd6+204];
	xor.b32  	%r933, %r933, %r632;
	ld.global.u32 	%r633, [%rd6+208];
	xor.b32  	%r932, %r932, %r633;
	ld.global.u32 	%r634, [%rd6+212];
	xor.b32  	%r931, %r931, %r634;
	ld.global.u32 	%r635, [%rd6+216];
	xor.b32  	%r930, %r930, %r635;
$L__BB2_27:
	and.b32  	%r637, %r557, 2048;
	setp.eq.s32 	%p15, %r637, 0;
	@%p15 bra 	$L__BB2_29;
	ld.global.u32 	%r638, [%rd6+220];
	xor.b32  	%r934, %r934, %r638;
	ld.global.u32 	%r639, [%rd6+224];
	xor.b32  	%r933, %r933, %r639;
	ld.global.u32 	%r640, [%rd6+228];
	xor.b32  	%r932, %r932, %r640;
	ld.global.u32 	%r641, [%rd6+232];
	xor.b32  	%r931, %r931, %r641;
	ld.global.u32 	%r642, [%rd6+236];
	xor.b32  	%r930, %r930, %r642;
$L__BB2_29:
	and.b32  	%r644, %r557, 4096;
	setp.eq.s32 	%p16, %r644, 0;
	@%p16 bra 	$L__BB2_31;
	ld.global.u32 	%r645, [%rd6+240];
	xor.b32  	%r934, %r934, %r645;
	ld.global.u32 	%r646, [%rd6+244];
	xor.b32  	%r933, %r933, %r646;
	ld.global.u32 	%r647, [%rd6+248];
	xor.b32  	%r932, %r932, %r647;
	ld.global.u32 	%r648, [%rd6+252];
	xor.b32  	%r931, %r931, %r648;
	ld.global.u32 	%r649, [%rd6+256];
	xor.b32  	%r930, %r930, %r649;
$L__BB2_31:
	and.b32  	%r651, %r557, 8192;
	setp.eq.s32 	%p17, %r651, 0;
	@%p17 bra 	$L__BB2_33;
	ld.global.u32 	%r652, [%rd6+260];
	xor.b32  	%r934, %r934, %r652;
	ld.global.u32 	%r653, [%rd6+264];
	xor.b32  	%r933, %r933, %r653;
	ld.global.u32 	%r654, [%rd6+268];
	xor.b32  	%r932, %r932, %r654;
	ld.global.u32 	%r655, [%rd6+272];
	xor.b32  	%r931, %r931, %r655;
	ld.global.u32 	%r656, [%rd6+276];
	xor.b32  	%r930, %r930, %r656;
$L__BB2_33:
	and.b32  	%r658, %r557, 16384;
	setp.eq.s32 	%p18, %r658, 0;
	@%p18 bra 	$L__BB2_35;
	ld.global.u32 	%r659, [%rd6+280];
	xor.b32  	%r934, %r934, %r659;
	ld.global.u32 	%r660, [%rd6+284];
	xor.b32  	%r933, %r933, %r660;
	ld.global.u32 	%r661, [%rd6+288];
	xor.b32  	%r932, %r932, %r661;
	ld.global.u32 	%r662, [%rd6+292];
	xor.b32  	%r931, %r931, %r662;
	ld.global.u32 	%r663, [%rd6+296];
	xor.b32  	%r930, %r930, %r663;
$L__BB2_35:
	and.b32  	%r665, %r557, 32768;
	setp.eq.s32 	%p19, %r665, 0;
	@%p19 bra 	$L__BB2_37;
	ld.global.u32 	%r666, [%rd6+300];
	xor.b32  	%r934, %r934, %r666;
	ld.global.u32 	%r667, [%rd6+304];
	xor.b32  	%r933, %r933, %r667;
	ld.global.u32 	%r668, [%rd6+308];
	xor.b32  	%r932, %r932, %r668;
	ld.global.u32 	%r669, [%rd6+312];
	xor.b32  	%r931, %r931, %r669;
	ld.global.u32 	%r670, [%rd6+316];
	xor.b32  	%r930, %r930, %r670;
$L__BB2_37:
	add.s32 	%r929, %r929, 16;
	setp.ne.s32 	%p20, %r929, 32;
	@%p20 bra 	$L__BB2_5;
	mad.lo.s32 	%r671, %r923, -31, %r14;
	add.s32 	%r923, %r671, 1;
	setp.ne.s32 	%p21, %r923, 5;
	@%p21 bra 	$L__BB2_4;
	st.local.u32 	[%rd1+4], %r934;
	st.local.v2.u32 	[%rd1+8], {%r933, %r932};
	st.local.v2.u32 	[%rd1+16], {%r931, %r930};
	setp.eq.s64 	%p22, %rd4, 1;
	@%p22 bra 	$L__BB2_114;
	mov.b32 	%r930, 0;
	mov.u32 	%r1023, %r930;
	mov.u32 	%r1024, %r930;
	mov.u32 	%r1025, %r930;
	mov.u32 	%r934, %r930;
	mov.u32 	%r1015, %r930;
$L__BB2_41:
	mul.wide.u32 	%rd18, %r1015, 4;
	add.s64 	%rd19, %rd1, %rd18;
	ld.local.u32 	%r189, [%rd19+4];
	shl.b32 	%r190, %r1015, 5;
	mov.b32 	%r1021, 0;
$L__BB2_42:
	.pragma "nounroll";
	shr.u32 	%r674, %r189, %r1021;
	and.b32  	%r675, %r674, 1;
	setp.eq.b32 	%p23, %r675, 1;
	not.pred 	%p24, %p23;
	add.s32 	%r676, %r190, %r1021;
	mul.lo.s32 	%r677, %r676, 5;
	mul.wide.u32 	%rd20, %r677, 4;
	add.s64 	%rd7, %rd5, %rd20;
	@%p24 bra 	$L__BB2_44;
	ld.global.u32 	%r678, [%rd7];
	xor.b32  	%r934, %r934, %r678;
	ld.global.u32 	%r679, [%rd7+4];
	xor.b32  	%r1025, %r1025, %r679;
	ld.global.u32 	%r680, [%rd7+8];
	xor.b32  	%r1024, %r1024, %r680;
	ld.global.u32 	%r681, [%rd7+12];
	xor.b32  	%r1023, %r1023, %r681;
	ld.global.u32 	%r682, [%rd7+16];
	xor.b32  	%r930, %r930, %r682;
$L__BB2_44:
	and.b32  	%r684, %r674, 2;
	setp.eq.s32 	%p25, %r684, 0;
	@%p25 bra 	$L__BB2_46;
	ld.global.u32 	%r685, [%rd7+20];
	xor.b32  	%r934, %r934, %r685;
	ld.global.u32 	%r686, [%rd7+24];
	xor.b32  	%r1025, %r1025, %r686;
	ld.global.u32 	%r687, [%rd7+28];
	xor.b32  	%r1024, %r1024, %r687;
	ld.global.u32 	%r688, [%rd7+32];
	xor.b32  	%r1023, %r1023, %r688;
	ld.global.u32 	%r689, [%rd7+36];
	xor.b32  	%r930, %r930, %r689;
$L__BB2_46:
	and.b32  	%r691, %r674, 4;
	setp.eq.s32 	%p26, %r691, 0;
	@%p26 bra 	$L__BB2_48;
	ld.global.u32 	%r692, [%rd7+40];
	xor.b32  	%r934, %r934, %r692;
	ld.global.u32 	%r693, [%rd7+44];
	xor.b32  	%r1025, %r1025, %r693;
	ld.global.u32 	%r694, [%rd7+48];
	xor.b32  	%r1024, %r1024, %r694;
	ld.global.u32 	%r695, [%rd7+52];
	xor.b32  	%r1023, %r1023, %r695;
	ld.global.u32 	%r696, [%rd7+56];
	xor.b32  	%r930, %r930, %r696;
$L__BB2_48:
	and.b32  	%r698, %r674, 8;
	setp.eq.s32 	%p27, %r698, 0;
	@%p27 bra 	$L__BB2_50;
	ld.global.u32 	%r699, [%rd7+60];
	xor.b32  	%r934, %r934, %r699;
	ld.global.u32 	%r700, [%rd7+64];
	xor.b32  	%r1025, %r1025, %r700;
	ld.global.u32 	%r701, [%rd7+68];
	xor.b32  	%r1024, %r1024, %r701;
	ld.global.u32 	%r702, [%rd7+72];
	xor.b32  	%r1023, %r1023, %r702;
	ld.global.u32 	%r703, [%rd7+76];
	xor.b32  	%r930, %r930, %r703;
$L__BB2_50:
	and.b32  	%r705, %r674, 16;
	setp.eq.s32 	%p28, %r705, 0;
	@%p28 bra 	$L__BB2_52;
	ld.global.u32 	%r706, [%rd7+80];
	xor.b32  	%r934, %r934, %r706;
	ld.global.u32 	%r707, [%rd7+84];
	xor.b32  	%r1025, %r1025, %r707;
	ld.global.u32 	%r708, [%rd7+88];
	xor.b32  	%r1024, %r1024, %r708;
	ld.global.u32 	%r709, [%rd7+92];
	xor.b32  	%r1023, %r1023, %r709;
	ld.global.u32 	%r710, [%rd7+96];
	xor.b32  	%r930, %r930, %r710;
$L__BB2_52:
	and.b32  	%r712, %r674, 32;
	setp.eq.s32 	%p29, %r712, 0;
	@%p29 bra 	$L__BB2_54;
	ld.global.u32 	%r713, [%rd7+100];
	xor.b32  	%r934, %r934, %r713;
	ld.global.u32 	%r714, [%rd7+104];
	xor.b32  	%r1025, %r1025, %r714;
	ld.global.u32 	%r715, [%rd7+108];
	xor.b32  	%r1024, %r1024, %r715;
	ld.global.u32 	%r716, [%rd7+112];
	xor.b32  	%r1023, %r1023, %r716;
	ld.global.u32 	%r717, [%rd7+116];
	xor.b32  	%r930, %r930, %r717;
$L__BB2_54:
	and.b32  	%r719, %r674, 64;
	setp.eq.s32 	%p30, %r719, 0;
	@%p30 bra 	$L__BB2_56;
	ld.global.u32 	%r720, [%rd7+120];
	xor.b32  	%r934, %r934, %r720;
	ld.global.u32 	%r721, [%rd7+124];
	xor.b32  	%r1025, %r1025, %r721;
	ld.global.u32 	%r722, [%rd7+128];
	xor.b32  	%r1024, %r1024, %r722;
	ld.global.u32 	%r723, [%rd7+132];
	xor.b32  	%r1023, %r1023, %r723;
	ld.global.u32 	%r724, [%rd7+136];
	xor.b32  	%r930, %r930, %r724;
$L__BB2_56:
	and.b32  	%r726, %r674, 128;
	setp.eq.s32 	%p31, %r726, 0;
	@%p31 bra 	$L__BB2_58;
	ld.global.u32 	%r727, [%rd7+140];
	xor.b32  	%r934, %r934, %r727;
	ld.global.u32 	%r728, [%rd7+144];
	xor.b32  	%r1025, %r1025, %r728;
	ld.global.u32 	%r729, [%rd7+148];
	xor.b32  	%r1024, %r1024, %r729;
	ld.global.u32 	%r730, [%rd7+152];
	xor.b32  	%r1023, %r1023, %r730;
	ld.global.u32 	%r731, [%rd7+156];
	xor.b32  	%r930, %r930, %r731;
$L__BB2_58:
	and.b32  	%r733, %r674, 256;
	setp.eq.s32 	%p32, %r733, 0;
	@%p32 bra 	$L__BB2_60;
	ld.global.u32 	%r734, [%rd7+160];
	xor.b32  	%r934, %r934, %r734;
	ld.global.u32 	%r735, [%rd7+164];
	xor.b32  	%r1025, %r1025, %r735;
	ld.global.u32 	%r736, [%rd7+168];
	xor.b32  	%r1024, %r1024, %r736;
	ld.global.u32 	%r737, [%rd7+172];
	xor.b32  	%r1023, %r1023, %r737;
	ld.global.u32 	%r738, [%rd7+176];
	xor.b32  	%r930, %r930, %r738;
$L__BB2_60:
	and.b32  	%r740, %r674, 512;
	setp.eq.s32 	%p33, %r740, 0;
	@%p33 bra 	$L__BB2_62;
	ld.global.u32 	%r741, [%rd7+180];
	xor.b32  	%r934, %r934, %r741;
	ld.global.u32 	%r742, [%rd7+184];
	xor.b32  	%r1025, %r1025, %r742;
	ld.global.u32 	%r743, [%rd7+188];
	xor.b32  	%r1024, %r1024, %r743;
	ld.global.u32 	%r744, [%rd7+192];
	xor.b32  	%r1023, %r1023, %r744;
	ld.global.u32 	%r745, [%rd7+196];
	xor.b32  	%r930, %r930, %r745;
$L__BB2_62:
	and.b32  	%r747, %r674, 1024;
	setp.eq.s32 	%p34, %r747, 0;
	@%p34 bra 	$L__BB2_64;
	ld.global.u32 	%r748, [%rd7+200];
	xor.b32  	%r934, %r934, %r748;
	ld.global.u32 	%r749, [%rd7+204];
	xor.b32  	%r1025, %r1025, %r749;
	ld.global.u32 	%r750, [%rd7+208];
	xor.b32  	%r1024, %r1024, %r750;
	ld.global.u32 	%r751, [%rd7+212];
	xor.b32  	%r1023, %r1023, %r751;
	ld.global.u32 	%r752, [%rd7+216];
	xor.b32  	%r930, %r930, %r752;
$L__BB2_64:
	and.b32  	%r754, %r674, 2048;
	setp.eq.s32 	%p35, %r754, 0;
	@%p35 bra 	$L__BB2_66;
	ld.global.u32 	%r755, [%rd7+220];
	xor.b32  	%r934, %r934, %r755;
	ld.global.u32 	%r756, [%rd7+224];
	xor.b32  	%r1025, %r1025, %r756;
	ld.global.u32 	%r757, [%rd7+228];
	xor.b32  	%r1024, %r1024, %r757;
	ld.global.u32 	%r758, [%rd7+232];
	xor.b32  	%r1023, %r1023, %r758;
	ld.global.u32 	%r759, [%rd7+236];
	xor.b32  	%r930, %r930, %r759;
$L__BB2_66:
	and.b32  	%r761, %r674, 4096;
	setp.eq.s32 	%p36, %r761, 0;
	@%p36 bra 	$L__BB2_68;
	ld.global.u32 	%r762, [%rd7+240];
	xor.b32  	%r934, %r934, %r762;
	ld.global.u32 	%r763, [%rd7+244];
	xor.b32  	%r1025, %r1025, %r763;
	ld.global.u32 	%r764, [%rd7+248];
	xor.b32  	%r1024, %r1024, %r764;
	ld.global.u32 	%r765, [%rd7+252];
	xor.b32  	%r1023, %r1023, %r765;
	ld.global.u32 	%r766, [%rd7+256];
	xor.b32  	%r930, %r930, %r766;
$L__BB2_68:
	and.b32  	%r768, %r674, 8192;
	setp.eq.s32 	%p37, %r768, 0;
	@%p37 bra 	$L__BB2_70;
	ld.global.u32 	%r769, [%rd7+260];
	xor.b32  	%r934, %r934, %r769;
	ld.global.u32 	%r770, [%rd7+264];
	xor.b32  	%r1025, %r1025, %r770;
	ld.global.u32 	%r771, [%rd7+268];
	xor.b32  	%r1024, %r1024, %r771;
	ld.global.u32 	%r772, [%rd7+272];
	xor.b32  	%r1023, %r1023, %r772;
	ld.global.u32 	%r773, [%rd7+276];
	xor.b32  	%r930, %r930, %r773;
$L__BB2_70:
	and.b32  	%r775, %r674, 16384;
	setp.eq.s32 	%p38, %r775, 0;
	@%p38 bra 	$L__BB2_72;
	ld.global.u32 	%r776, [%rd7+280];
	xor.b32  	%r934, %r934, %r776;
	ld.global.u32 	%r777, [%rd7+284];
	xor.b32  	%r1025, %r1025, %r777;
	ld.global.u32 	%r778, [%rd7+288];
	xor.b32  	%r1024, %r1024, %r778;
	ld.global.u32 	%r779, [%rd7+292];
	xor.b32  	%r1023, %r1023, %r779;
	ld.global.u32 	%r780, [%rd7+296];
	xor.b32  	%r930, %r930, %r780;
$L__BB2_72:
	and.b32  	%r782, %r674, 32768;
	setp.eq.s32 	%p39, %r782, 0;
	@%p39 bra 	$L__BB2_74;
	ld.global.u32 	%r783, [%rd7+300];
	xor.b32  	%r934, %r934, %r783;
	ld.global.u32 	%r784, [%rd7+304];
	xor.b32  	%r1025, %r1025, %r784;
	ld.global.u32 	%r785, [%rd7+308];
	xor.b32  	%r1024, %r1024, %r785;
	ld.global.u32 	%r786, [%rd7+312];
	xor.b32  	%r1023, %r1023, %r786;
	ld.global.u32 	%r787, [%rd7+316];
	xor.b32  	%r930, %r930, %r787;
$L__BB2_74:
	add.s32 	%r1021, %r1021, 16;
	setp.ne.s32 	%p40, %r1021, 32;
	@%p40 bra 	$L__BB2_42;
	mad.lo.s32 	%r788, %r1015, -31, %r190;
	add.s32 	%r1015, %r788, 1;
	setp.ne.s32 	%p41, %r1015, 5;
	@%p41 bra 	$L__BB2_41;
	st.local.u32 	[%rd1+4], %r934;
	st.local.v2.u32 	[%rd1+8], {%r1025, %r1024};
	st.local.v2.u32 	[%rd1+16], {%r1023, %r930};
	setp.ne.s64 	%p42, %rd4, 3;
	@%p42 bra 	$L__BB2_114;
	mov.b32 	%r930, 0;
	mov.u32 	%r1115, %r930;
	mov.u32 	%r1116, %r930;
	mov.u32 	%r1117, %r930;
	mov.u32 	%r934, %r930;
	mov.u32 	%r1107, %r930;
$L__BB2_78:
	mul.wide.u32 	%rd21, %r1107, 4;
	add.s64 	%rd22, %rd1, %rd21;
	ld.local.u32 	%r365, [%rd22+4];
	shl.b32 	%r366, %r1107, 5;
	mov.b32 	%r1113, 0;
$L__BB2_79:
	.pragma "nounroll";
	shr.u32 	%r791, %r365, %r1113;
	and.b32  	%r792, %r791, 1;
	setp.eq.b32 	%p43, %r792, 1;
	not.pred 	%p44, %p43;
	add.s32 	%r793, %r366, %r1113;
	mul.lo.s32 	%r794, %r793, 5;
	mul.wide.u32 	%rd23, %r794, 4;
	add.s64 	%rd8, %rd5, %rd23;
	@%p44 bra 	$L__BB2_81;
	ld.global.u32 	%r795, [%rd8];
	xor.b32  	%r934, %r934, %r795;
	ld.global.u32 	%r796, [%rd8+4];
	xor.b32  	%r1117, %r1117, %r796;
	ld.global.u32 	%r797, [%rd8+8];
	xor.b32  	%r1116, %r1116, %r797;
	ld.global.u32 	%r798, [%rd8+12];
	xor.b32  	%r1115, %r1115, %r798;
	ld.global.u32 	%r799, [%rd8+16];
	xor.b32  	%r930, %r930, %r799;
$L__BB2_81:
	and.b32  	%r801, %r791, 2;
	setp.eq.s32 	%p45, %r801, 0;
	@%p45 bra 	$L__BB2_83;
	ld.global.u32 	%r802, [%rd8+20];
	xor.b32  	%r934, %r934, %r802;
	ld.global.u32 	%r803, [%rd8+24];
	xor.b32  	%r1117, %r1117, %r803;
	ld.global.u32 	%r804, [%rd8+28];
	xor.b32  	%r1116, %r1116, %r804;
	ld.global.u32 	%r805, [%rd8+32];
	xor.b32  	%r1115, %r1115, %r805;
	ld.global.u32 	%r806, [%rd8+36];
	xor.b32  	%r930, %r930, %r806;
$L__BB2_83:
	and.b32  	%r808, %r791, 4;
	setp.eq.s32 	%p46, %r808, 0;
	@%p46 bra 	$L__BB2_85;
	ld.global.u32 	%r809, [%rd8+40];
	xor.b32  	%r934, %r934, %r809;
	ld.global.u32 	%r810, [%rd8+44];
	xor.b32  	%r1117, %r1117, %r810;
	ld.global.u32 	%r811, [%rd8+48];
	xor.b32  	%r1116, %r1116, %r811;
	ld.global.u32 	%r812, [%rd8+52];
	xor.b32  	%r1115, %r1115, %r812;
	ld.global.u32 	%r813, [%rd8+56];
	xor.b32  	%r930, %r930, %r813;
$L__BB2_85:
	and.b32  	%r815, %r791, 8;
	setp.eq.s32 	%p47, %r815, 0;
	@%p47 bra 	$L__BB2_87;
	ld.global.u32 	%r816, [%rd8+60];
	xor.b32  	%r934, %r934, %r816;
	ld.global.u32 	%r817, [%rd8+64];
	xor.b32  	%r1117, %r1117, %r817;
	ld.global.u32 	%r818, [%rd8+68];
	xor.b32  	%r1116, %r1116, %r818;
	ld.global.u32 	%r819, [%rd8+72];
	xor.b32  	%r1115, %r1115, %r819;
	ld.global.u32 	%r820, [%rd8+76];
	xor.b32  	%r930, %r930, %r820;
$L__BB2_87:
	and.b32  	%r822, %r791, 16;
	setp.eq.s32 	%p48, %r822, 0;
	@%p48 bra 	$L__BB2_89;
	ld.global.u32 	%r823, [%rd8+80];
	xor.b32  	%r934, %r934, %r823;
	ld.global.u32 	%r824, [%rd8+84];
	xor.b32  	%r1117, %r1117, %r824;
	ld.global.u32 	%r825, [%rd8+88];
	xor.b32  	%r1116, %r1116, %r825;
	ld.global.u32 	%r826, [%rd8+92];
	xor.b32  	%r1115, %r1115, %r826;
	ld.global.u32 	%r827, [%rd8+96];
	xor.b32  	%r930, %r930, %r827;
$L__BB2_89:
	and.b32  	%r829, %r791, 32;
	setp.eq.s32 	%p49, %r829, 0;
	@%p49 bra 	$L__BB2_91;
	ld.global.u32 	%r830, [%rd8+100];
	xor.b32  	%r934, %r934, %r830;
	ld.global.u32 	%r831, [%rd8+104];
	xor.b32  	%r1117, %r1117, %r831;
	ld.global.u32 	%r832, [%rd8+108];
	xor.b32  	%r1116, %r1116, %r832;
	ld.global.u32 	%r833, [%rd8+112];
	xor.b32  	%r1115, %r1115, %r833;
	ld.global.u32 	%r834, [%rd8+116];
	xor.b32  	%r930, %r930, %r834;
$L__BB2_91:
	and.b32  	%r836, %r791, 64;
	setp.eq.s32 	%p50, %r836, 0;
	@%p50 bra 	$L__BB2_93;
	ld.global.u32 	%r837, [%rd8+120];
	xor.b32  	%r934, %r934, %r837;
	ld.global.u32 	%r838, [%rd8+124];
	xor.b32  	%r1117, %r1117, %r838;
	ld.global.u32 	%r839, [%rd8+128];
	xor.b32  	%r1116, %r1116, %r839;
	ld.global.u32 	%r840, [%rd8+132];
	xor.b32  	%r1115, %r1115, %r840;
	ld.global.u32 	%r841, [%rd8+136];
	xor.b32  	%r930, %r930, %r841;
$L__BB2_93:
	and.b32  	%r843, %r791, 128;
	setp.eq.s32 	%p51, %r843, 0;
	@%p51 bra 	$L__BB2_95;
	ld.global.u32 	%r844, [%rd8+140];
	xor.b32  	%r934, %r934, %r844;
	ld.global.u32 	%r845, [%rd8+144];
	xor.b32  	%r1117, %r1117, %r845;
	ld.global.u32 	%r846, [%rd8+148];
	xor.b32  	%r1116, %r1116, %r846;
	ld.global.u32 	%r847, [%rd8+152];
	xor.b32  	%r1115, %r1115, %r847;
	ld.global.u32 	%r848, [%rd8+156];
	xor.b32  	%r930, %r930, %r848;
$L__BB2_95:
	and.b32  	%r850, %r791, 256;
	setp.eq.s32 	%p52, %r850, 0;
	@%p52 bra 	$L__BB2_97;
	ld.global.u32 	%r851, [%rd8+160];
	xor.b32  	%r934, %r934, %r851;
	ld.global.u32 	%r852, [%rd8+164];
	xor.b32  	%r1117, %r1117, %r852;
	ld.global.u32 	%r853, [%rd8+168];
	xor.b32  	%r1116, %r1116, %r853;
	ld.global.u32 	%r854, [%rd8+172];
	xor.b32  	%r1115, %r1115, %r854;
	ld.global.u32 	%r855, [%rd8+176];
	xor.b32  	%r930, %r930, %r855;
$L__BB2_97:
	and.b32  	%r857, %r791, 512;
	setp.eq.s32 	%p53, %r857, 0;
	@%p53 bra 	$L__BB2_99;
	ld.global.u32 	%r858, [%rd8+180];
	xor.b32  	%r934, %r934, %r858;
	ld.global.u32 	%r859, [%rd8+184];
	xor.b32  	%r1117, %r1117, %r859;
	ld.global.u32 	%r860, [%rd8+188];
	xor.b32  	%r1116, %r1116, %r860;
	ld.global.u32 	%r861, [%rd8+192];
	xor.b32  	%r1115, %r1115, %r861;
	ld.global.u32 	%r862, [%rd8+196];
	xor.b32  	%r930, %r930, %r862;
$L__BB2_99:
	and.b32  	%r864, %r791, 1024;
	setp.eq.s32 	%p54, %r864, 0;
	@%p54 bra 	$L__BB2_101;
	ld.global.u32 	%r865, [%rd8+200];
	xor.b32  	%r934, %r934, %r865;
	ld.global.u32 	%r866, [%rd8+204];
	xor.b32  	%r1117, %r1117, %r866;
	ld.global.u32 	%r867, [%rd8+208];
	xor.b32  	%r1116, %r1116, %r867;
	ld.global.u32 	%r868, [%rd8+212];
	xor.b32  	%r1115, %r1115, %r868;
	ld.global.u32 	%r869, [%rd8+216];
	xor.b32  	%r930, %r930, %r869;
$L__BB2_101:
	and.b32  	%r871, %r791, 2048;
	setp.eq.s32 	%p55, %r871, 0;
	@%p55 bra 	$L__BB2_103;
	ld.global.u32 	%r872, [%rd8+220];
	xor.b32  	%r934, %r934, %r872;
	ld.global.u32 	%r873, [%rd8+224];
	xor.b32  	%r1117, %r1117, %r873;
	ld.global.u32 	%r874, [%rd8+228];
	xor.b32  	%r1116, %r1116, %r874;
	ld.global.u32 	%r875, [%rd8+232];
	xor.b32  	%r1115, %r1115, %r875;
	ld.global.u32 	%r876, [%rd8+236];
	xor.b32  	%r930, %r930, %r876;
$L__BB2_103:
	and.b32  	%r878, %r791, 4096;
	setp.eq.s32 	%p56, %r878, 0;
	@%p56 bra 	$L__BB2_105;
	ld.global.u32 	%r879, [%rd8+240];
	xor.b32  	%r934, %r934, %r879;
	ld.global.u32 	%r880, [%rd8+244];
	xor.b32  	%r1117, %r1117, %r880;
	ld.global.u32 	%r881, [%rd8+248];
	xor.b32  	%r1116, %r1116, %r881;
	ld.global.u32 	%r882, [%rd8+252];
	xor.b32  	%r1115, %r1115, %r882;
	ld.global.u32 	%r883, [%rd8+256];
	xor.b32  	%r930, %r930, %r883;
$L__BB2_105:
	and.b32  	%r885, %r791, 8192;
	setp.eq.s32 	%p57, %r885, 0;
	@%p57 bra 	$L__BB2_107;
	ld.global.u32 	%r886, [%rd8+260];
	xor.b32  	%r934, %r934, %r886;
	ld.global.u32 	%r887, [%rd8+264];
	xor.b32  	%r1117, %r1117, %r887;
	ld.global.u32 	%r888, [%rd8+268];
	xor.b32  	%r1116, %r1116, %r888;
	ld.global.u32 	%r889, [%rd8+272];
	xor.b32  	%r1115, %r1115, %r889;
	ld.global.u32 	%r890, [%rd8+276];
	xor.b32  	%r930, %r930, %r890;
$L__BB2_107:
	and.b32  	%r892, %r791, 16384;
	setp.eq.s32 	%p58, %r892, 0;
	@%p58 bra 	$L__BB2_109;
	ld.global.u32 	%r893, [%rd8+280];
	xor.b32  	%r934, %r934, %r893;
	ld.global.u32 	%r894, [%rd8+284];
	xor.b32  	%r1117, %r1117, %r894;
	ld.global.u32 	%r895, [%rd8+288];
	xor.b32  	%r1116, %r1116, %r895;
	ld.global.u32 	%r896, [%rd8+292];
	xor.b32  	%r1115, %r1115, %r896;
	ld.global.u32 	%r897, [%rd8+296];
	xor.b32  	%r930, %r930, %r897;
$L__BB2_109:
	and.b32  	%r899, %r791, 32768;
	setp.eq.s32 	%p59, %r899, 0;
	@%p59 bra 	$L__BB2_111;
	ld.global.u32 	%r900, [%rd8+300];
	xor.b32  	%r934, %r934, %r900;
	ld.global.u32 	%r901, [%rd8+304];
	xor.b32  	%r1117, %r1117, %r901;
	ld.global.u32 	%r902, [%rd8+308];
	xor.b32  	%r1116, %r1116, %r902;
	ld.global.u32 	%r903, [%rd8+312];
	xor.b32  	%r1115, %r1115, %r903;
	ld.global.u32 	%r904, [%rd8+316];
	xor.b32  	%r930, %r930, %r904;
$L__BB2_111:
	add.s32 	%r1113, %r1113, 16;
	setp.ne.s32 	%p60, %r1113, 32;
	@%p60 bra 	$L__BB2_79;
	mad.lo.s32 	%r905, %r1107, -31, %r366;
	add.s32 	%r1107, %r905, 1;
	setp.ne.s32 	%p61, %r1107, 5;
	@%p61 bra 	$L__BB2_78;
	st.local.u32 	[%rd1+4], %r934;
	st.local.v2.u32 	[%rd1+8], {%r1117, %r1116};
	st.local.v2.u32 	[%rd1+16], {%r1115, %r930};
$L__BB2_114:
	shr.u64 	%rd27, %rd3, 2;
	add.s32 	%r917, %r917, 1;
	setp.gt.u64 	%p62, %rd3, 3;
	@%p62 bra 	$L__BB2_2;
$L__BB2_115:
	cvta.to.global.u64 	%rd24, %rd10;
	shr.u32 	%r906, %r934, 2;
	xor.b32  	%r907, %r906, %r934;
	shl.b32 	%r908, %r930, 4;
	shl.b32 	%r909, %r907, 1;
	xor.b32  	%r910, %r909, %r908;
	xor.b32  	%r911, %r910, %r907;
	xor.b32  	%r912, %r911, %r930;
	add.s32 	%r913, %r1, %r912;
	add.s32 	%r914, %r913, 362437;
	shl.b64 	%rd25, %rd2, 2;
	add.s64 	%rd26, %rd24, %rd25;
	st.global.u32 	[%rd26], %r914;
	ret;

}


// ===== COMPILED SASS (sm_100) =====

	.target	sm_100

	.elftype	@"ET_EXEC"


//--------------------- .note.nv.tkinfo           --------------------------
	.section	.note.nv.tkinfo,"",@"SHT_NOTE"
	.sectionflags	@"SHF_NOTE_NV_TKINFO"
	.tkinfo
        /*0018*/ 	.word	0x00000002
        /*0030*/ 	.string	""
        /*0030*/ 	.string	"ptxas"
        /*0030*/ 	.string	"Cuda compilation tools, release 13.0, V13.0.88"
        /*0030*/ 	.string	"Build cuda_13.0.r13.0/compiler.36424714_0"
        /*0030*/ 	.string	"-arch sm_100 -m 64 "



//--------------------- .note.nv.cuinfo           --------------------------
	.section	.note.nv.cuinfo,"",@"SHT_NOTE"
	.sectionflags	@"SHF_NOTE_NV_CUINFO"
        /*0018*/ 	.short	0x0002
        /*001a*/ 	.short	0x0064
        /*001c*/ 	.short	0x0082
	.zero		2


//--------------------- .nv.info                  --------------------------
	.section	.nv.info,"",@"SHT_CUDA_INFO"
	.align	4


	//----- nvinfo : EIATTR_REGCOUNT
	.align		4
        /*0000*/ 	.byte	0x04, 0x2f
        /*0002*/ 	.short	(.L_10 - .L_9)
	.align		4
.L_9:
        /*0004*/ 	.word	index@(_Z12setup_kernelP17curandStateXORWOWy)
        /*0008*/ 	.word	0x0000001f


	//----- nvinfo : EIATTR_FRAME_SIZE
	.align		4
.L_10:
        /*000c*/ 	.byte	0x04, 0x11
        /*000e*/ 	.short	(.L_12 - .L_11)
	.align		4
.L_11:
        /*0010*/ 	.word	index@(_Z12setup_kernelP17curandStateXORWOWy)
        /*0014*/ 	.word	0x00000000


	//----- nvinfo : EIATTR_REGCOUNT
	.align		4
.L_12:
        /*0018*/ 	.byte	0x04, 0x2f
        /*001a*/ 	.short	(.L_14 - .L_13)
	.align		4
.L_13:
        /*001c*/ 	.word	index@(_Z15generate_kernelP17curandStateXORWOWPj)
        /*0020*/ 	.word	0x0000001a


	//----- nvinfo : EIATTR_FRAME_SIZE
	.align		4
.L_14:
        /*0024*/ 	.byte	0x04, 0x11
        /*0026*/ 	.short	(.L_16 - .L_15)
	.align		4
.L_15:
        /*0028*/ 	.word	index@(_Z15generate_kernelP17curandStateXORWOWPj)
        /*002c*/ 	.word	0x00000000


	//----- nvinfo : EIATTR_REGCOUNT
	.align		4
.L_16:
        /*0030*/ 	.byte	0x04, 0x2f
        /*0032*/ 	.short	(.L_18 - .L_17)
	.align		4
.L_17:
        /*0034*/ 	.word	index@(_Z16generate_kernel2Pjy)
        /*0038*/ 	.word	0x0000001f


	//----- nvinfo : EIATTR_FRAME_SIZE
	.align		4
.L_18:
        /*003c*/ 	.byte	0x04, 0x11
        /*003e*/ 	.short	(.L_20 - .L_19)
	.align		4
.L_19:
        /*0040*/ 	.word	index@(_Z16generate_kernel2Pjy)
        /*0044*/ 	.word	0x00000030


	//----- nvinfo : EIATTR_MIN_STACK_SIZE
	.align		4
.L_20:
        /*0048*/ 	.byte	0x04, 0x12
        /*004a*/ 	.short	(.L_22 - .L_21)
	.align		4
.L_21:
        /*004c*/ 	.word	index@(_Z16generate_kernel2Pjy)
        /*0050*/ 	.word	0x00000030


	//----- nvinfo : EIATTR_MIN_STACK_SIZE
	.align		4
.L_22:
        /*0054*/ 	.byte	0x04, 0x12
        /*0056*/ 	.short	(.L_24 - .L_23)
	.align		4
.L_23:
        /*0058*/ 	.word	index@(_Z15generate_kernelP17curandStateXORWOWPj)
        /*005c*/ 	.word	0x00000000


	//----- nvinfo : EIATTR_MIN_STACK_SIZE
	.align		4
.L_24:
        /*0060*/ 	.byte	0x04, 0x12
        /*0062*/ 	.short	(.L_26 - .L_25)
	.align		4
.L_25:
        /*0064*/ 	.word	index@(_Z12setup_kernelP17curandStateXORWOWy)
        /*0068*/ 	.word	0x00000000
.L_26:


//--------------------- .nv.compat                --------------------------
	.section	.nv.compat,"",@"SHT_CUDA_COMPAT_INFO"
	.align	4
        /*0000*/ 	.byte	0x02, 0x09, 0x00, 0x00, 0x02, 0x02, 0x01, 0x00, 0x02, 0x05, 0x05, 0x00, 0x03, 0x07, 0x01, 0x01
        /*0010*/ 	.byte	0x02, 0x03, 0x00, 0x00, 0x02, 0x06, 0x01, 0x00, 0x04, 0x0b, 0x08, 0x00, 0x09, 0x00, 0x00, 0x00
        /*0020*/ 	.byte	0x00, 0x00, 0x00, 0x00


//--------------------- .nv.info._Z16generate_kernel2Pjy --------------------------
	.section	.nv.info._Z16generate_kernel2Pjy,"",@"SHT_CUDA_INFO"
	.sectionflags	@""
	.align	4


	//----- nvinfo : EIATTR_CUDA_API_VERSION
	.align		4
        /*0000*/ 	.byte	0x04, 0x37
        /*0002*/ 	.short	(.L_28 - .L_27)
.L_27:
        /*0004*/ 	.word	0x00000082


	//----- nvinfo : EIATTR_KPARAM_INFO
	.align		4
.L_28:
        /*0008*/ 	.byte	0x04, 0x17
        /*000a*/ 	.short	(.L_30 - .L_29)
.L_29:
        /*000c*/ 	.word	0x00000000
        /*0010*/ 	.short	0x0001
        /*0012*/ 	.short	0x0008
        /*0014*/ 	.byte	0x00, 0xf0, 0x21, 0x00


	//----- nvinfo : EIATTR_KPARAM_INFO
	.align		4
.L_30:
        /*0018*/ 	.byte	0x04, 0x17
        /*001a*/ 	.short	(.L_32 - .L_31)
.L_31:
        /*001c*/ 	.word	0x00000000
        /*0020*/ 	.short	0x0000
        /*0022*/ 	.short	0x0000
        /*0024*/ 	.byte	0x00, 0xf5, 0x21, 0x00


	//----- nvinfo : EIATTR_SPARSE_MMA_MASK
	.align		4
.L_32:
        /*0028*/ 	.byte	0x03, 0x50
        /*002a*/ 	.short	0x0000


	//----- nvinfo : EIATTR_MAXREG_COUNT
	.align		4
        /*002c*/ 	.byte	0x03, 0x1b
        /*002e*/ 	.short	0x00ff


	//----- nvinfo : EIATTR_MERCURY_ISA_VERSION
	.align		4
        /*0030*/ 	.byte	0x03, 0x5f
        /*0032*/ 	.short	0x0101


	//----- nvinfo : EIATTR_VRC_CTA_INIT_COUNT
	.align		4
        /*0034*/ 	.byte	0x02, 0x4a
	.zero		1
	.zero		1


	//----- nvinfo : EIATTR_EXIT_INSTR_OFFSETS
	.align		4
        /*0038*/ 	.byte	0x04, 0x1c
        /*003a*/ 	.short	(.L_34 - .L_33)


	//   ....[0]....
.L_33:
        /*003c*/ 	.word	0x00002770


	//----- nvinfo : EIATTR_CRS_STACK_SIZE
	.align		4
.L_34:
        /*0040*/ 	.byte	0x04, 0x1e
        /*0042*/ 	.short	(.L_36 - .L_35)
.L_35:
        /*0044*/ 	.word	0x00000000


	//----- nvinfo : EIATTR_CBANK_PARAM_SIZE
	.align		4
.L_36:
        /*0048*/ 	.byte	0x03, 0x19
        /*004a*/ 	.short	0x0010


	//----- nvinfo : EIATTR_PARAM_CBANK
	.align		4
        /*004c*/ 	.byte	0x04, 0x0a
        /*004e*/ 	.short	(.L_38 - .L_37)
	.align		4
.L_37:
        /*0050*/ 	.word	index@(.nv.constant0._Z16generate_kernel2Pjy)
        /*0054*/ 	.short	0x0380
        /*0056*/ 	.short	0x0010


	//----- nvinfo : EIATTR_SW_WAR
	.align		4
.L_38:
        /*0058*/ 	.byte	0x04, 0x36
        /*005a*/ 	.short	(.L_40 - .L_39)
.L_39:
        /*005c*/ 	.word	0x00000008
.L_40:


//--------------------- .nv.info._Z15generate_kernelP17curandStateXORWOWPj --------------------------
	.section	.nv.info._Z15generate_kernelP17curandStateXORWOWPj,"",@"SHT_CUDA_INFO"
	.sectionflags	@""
	.align	4


	//----- nvinfo : EIATTR_CUDA_API_VERSION
	.align		4
        /*0000*/ 	.byte	0x04, 0x37
        /*0002*/ 	.short	(.L_42 - .L_41)
.L_41:
        /*0004*/ 	.word	0x00000082


	//----- nvinfo : EIATTR_KPARAM_INFO
	.align		4
.L_42:
        /*0008*/ 	.byte	0x04, 0x17
        /*000a*/ 	.short	(.L_44 - .L_43)
.L_43:
        /*000c*/ 	.word	0x00000000
        /*0010*/ 	.short	0x0001
        /*0012*/ 	.short	0x0008
        /*0014*/ 	.byte	0x00, 0xf5, 0x21, 0x00


	//----- nvinfo : EIATTR_KPARAM_INFO
	.align		4
.L_44:
        /*0018*/ 	.byte	0x04, 0x17
        /*001a*/ 	.short	(.L_46 - .L_45)
.L_45:
        /*001c*/ 	.word	0x00000000
        /*0020*/ 	.short	0x0000
        /*0022*/ 	.short	0x0000
        /*0024*/ 	.byte	0x00, 0xf5, 0x21, 0x00


	//----- nvinfo : EIATTR_SPARSE_MMA_MASK
	.align		4
.L_46:
        /*0028*/ 	.byte	0x03, 0x50
        /*002a*/ 	.short	0x0000


	//----- nvinfo : EIATTR_MAXREG_COUNT
	.align		4
        /*002c*/ 	.byte	0x03, 0x1b
        /*002e*/ 	.short	0x00ff


	//----- nvinfo : EIATTR_MERCURY_ISA_VERSION
	.align		4
        /*0030*/ 	.byte	0x03, 0x5f
        /*0032*/ 	.short	0x0101


	//----- nvinfo : EIATTR_VRC_CTA_INIT_COUNT
	.align		4
        /*0034*/ 	.byte	0x02, 0x4a
	.zero		1
	.zero		1


	//----- nvinfo : EIATTR_EXIT_INSTR_OFFSETS
	.align		4
        /*0038*/ 	.byte	0x04, 0x1c
        /*003a*/ 	.short	(.L_48 - .L_47)


	//   ....[0]....
.L_47:
        /*003c*/ 	.word	0x00000230


	//----- nvinfo : EIATTR_CBANK_PARAM_SIZE
	.align		4
.L_48:
        /*0040*/ 	.byte	0x03, 0x19
        /*0042*/ 	.short	0x0010


	//----- nvinfo : EIATTR_PARAM_CBANK
	.align		4
        /*0044*/ 	.byte	0x04, 0x0a
        /*0046*/ 	.short	(.L_50 - .L_49)
	.align		4
.L_49:
        /*0048*/ 	.word	index@(.nv.constant0._Z15generate_kernelP17curandStateXORWOWPj)
        /*004c*/ 	.short	0x0380
        /*004e*/ 	.short	0x0010


	//----- nvinfo : EIATTR_SW_WAR
	.align		4
.L_50:
        /*0050*/ 	.byte	0x04, 0x36
        /*0052*/ 	.short	(.L_52 - .L_51)
.L_51:
        /*0054*/ 	.word	0x00000008
.L_52:


//--------------------- .nv.info._Z12setup_kernelP17curandStateXORWOWy --------------------------
	.section	.nv.info._Z12setup_kernelP17curandStateXORWOWy,"",@"SHT_CUDA_INFO"
	.sectionflags	@""
	.align	4


	//----- nvinfo : EIATTR_CUDA_API_VERSION
	.align		4
        /*0000*/ 	.byte	0x04, 0x37
        /*0002*/ 	.short	(.L_54 - .L_53)
.L_53:
        /*0004*/ 	.word	0x00000082


	//----- nvinfo : EIATTR_KPARAM_INFO
	.align		4
.L_54:
        /*0008*/ 	.byte	0x04, 0x17
        /*000a*/ 	.short	(.L_56 - .L_55)
.L_55:
        /*000c*/ 	.word	0x00000000
        /*0010*/ 	.short	0x0001
        /*0012*/ 	.short	0x0008
        /*0014*/ 	.byte	0x00, 0xf0, 0x21, 0x00


	//----- nvinfo : EIATTR_KPARAM_INFO
	.align		4
.L_56:
        /*0018*/ 	.byte	0x04, 0x17
        /*001a*/ 	.short	(.L_58 - .L_57)
.L_57:
        /*001c*/ 	.word	0x00000000
        /*0020*/ 	.short	0x0000
        /*0022*/ 	.short	0x0000
        /*0024*/ 	.byte	0x00, 0xf5, 0x21, 0x00


	//----- nvinfo : EIATTR_SPARSE_MMA_MASK
	.align		4
.L_58:
        /*0028*/ 	.byte	0x03, 0x50
        /*002a*/ 	.short	0x0000


	//----- nvinfo : EIATTR_MAXREG_COUNT
	.align		4
        /*002c*/ 	.byte	0x03, 0x1b
        /*002e*/ 	.short	0x00ff


	//----- nvinfo : EIATTR_MERCURY_ISA_VERSION
	.align		4
        /*0030*/ 	.byte	0x03, 0x5f
        /*0032*/ 	.short	0x0101


	//----- nvinfo : EIATTR_VRC_CTA_INIT_COUNT
	.align		4
        /*0034*/ 	.byte	0x02, 0x4a
	.zero		1
	.zero		1


	//----- nvinfo : EIATTR_EXIT_INSTR_OFFSETS
	.align		4
        /*0038*/ 	.byte	0x04, 0x1c
        /*003a*/ 	.short	(.L_60 - .L_59)


	//   ....[0]....
.L_59:
        /*003c*/ 	.word	0x00000ed0


	//----- nvinfo : EIATTR_CRS_STACK_SIZE
	.align		4
.L_60:
        /*0040*/ 	.byte	0x04, 0x1e
        /*0042*/ 	.short	(.L_62 - .L_61)
.L_61:
        /*0044*/ 	.word	0x00000000


	//----- nvinfo : EIATTR_CBANK_PARAM_SIZE
	.align		4
.L_62:
        /*0048*/ 	.byte	0x03, 0x19
        /*004a*/ 	.short	0x0010


	//----- nvinfo : EIATTR_PARAM_CBANK
	.align		4
        /*004c*/ 	.byte	0x04, 0x0a
        /*004e*/ 	.short	(.L_64 - .L_63)
	.align		4
.L_63:
        /*0050*/ 	.word	index@(.nv.constant0._Z12setup_kernelP17curandStateXORWOWy)
        /*0054*/ 	.short	0x0380
        /*0056*/ 	.short	0x0010


	//----- nvinfo : EIATTR_SW_WAR
	.align		4
.L_64:
        /*0058*/ 	.byte	0x04, 0x36
        /*005a*/ 	.short	(.L_66 - .L_65)
.L_65:
        /*005c*/ 	.word	0x00000008
.L_66:


//--------------------- .nv.callgraph             --------------------------
	.section	.nv.callgraph,"",@"SHT_CUDA_CALLGRAPH"
	.align	4
	.sectionentsize	8
	.align		4
        /*0000*/ 	.word	0x00000000
	.align		4
        /*0004*/ 	.word	0xffffffff
	.align		4
        /*0008*/ 	.word	0x00000000
	.align		4
        /*000c*/ 	.word	0xfffffffe
	.align		4
        /*0010*/ 	.word	0x00000000
	.align		4
        /*0014*/ 	.word	0xfffffffd
	.align		4
        /*0018*/ 	.word	0x00000000
	.align		4
        /*001c*/ 	.word	0xfffffffc


//--------------------- .nv.constant4             --------------------------
	.section	.nv.constant4,"a",@progbits
	.align	8
	.align		8
.nv.constant4:
        /*0000*/ 	.dword	precalc_xorwow_matrix
	.align		8
        /*0008*/ 	.dword	precalc_xorwow_offset_matrix
	.align		8
        /*0010*/ 	.dword	mrg32k3aM1
	.align		8
        /*0018*/ 	.dword	mrg32k3aM2
	.align		8
        /*0020*/ 	.dword	mrg32k3aM1SubSeq
	.align		8
        /*0028*/ 	.dword	mrg32k3aM2SubSeq
	.align		8
        /*0030*/ 	.dword	mrg32k3aM1Seq
	.align		8
        /*0038*/ 	.dword	mrg32k3aM2Seq


//--------------------- .nv.constant3             --------------------------
	.section	.nv.constant3,"a",@progbits
	.align	8
.nv.constant3:
	.type		__cr_lgamma_table,@object
	.size		__cr_lgamma_table,(.L_8 - __cr_lgamma_table)
__cr_lgamma_table:
        /*0000*/ 	.byte	0x00, 0x00, 0x00, 0x00, 0x00, 0x00, 0x00, 0x00, 0x00, 0x00, 0x00, 0x00, 0x00, 0x00, 0x00, 0x00
        /*0010*/ 	.byte	0xef, 0x39, 0xfa, 0xfe, 0x42, 0x2e, 0xe6, 0x3f, 0x02, 0x20, 0x2a, 0xfa, 0x0b, 0xab, 0xfc, 0x3f
        /*0020*/ 	.byte	0xf9, 0x2c, 0x92, 0x7c, 0xa7, 0x6c, 0x09, 0x40, 0xc9, 0x79, 0x44, 0x3c, 0x64, 0x26, 0x13, 0x40
        /*0030*/ 	.byte	0xca, 0x01, 0xcf, 0x3a, 0x27, 0x51, 0x1a, 0x40, 0x30, 0xcc, 0x2d, 0xf3, 0xe1, 0x0c, 0x21, 0x40
        /*0040*/ 	.byte	0x0d, 0xb7, 0xfc, 0x82, 0x8e, 0x35, 0x25, 0x40
.L_8:


//--------------------- .text._Z16generate_kernel2Pjy --------------------------
	.section	.text._Z16generate_kernel2Pjy,"ax",@progbits
	.align	128
        .global         _Z16generate_kernel2Pjy
        .type           _Z16generate_kernel2Pjy,@function
        .size           _Z16generate_kernel2Pjy,(.L_x_22 - _Z16generate_kernel2Pjy)
        .other          _Z16generate_kernel2Pjy,@"STO_CUDA_ENTRY STV_DEFAULT"
_Z16generate_kernel2Pjy:
.text._Z16generate_kernel2Pjy:
[----:B------:R-:W0:Y:S08]  /*0000*/  LDC R1, c[0x0][0x37c] ;  /* 0x0000df00ff017b82 */ /* 0x000e300000000800 */
[----:B------:R-:W1:Y:S01]  /*0010*/  LDC.64 R2, c[0x0][0x388] ;  /* 0x0000e200ff027b82 */ /* 0x000e620000000a00 */
[----:B------:R-:W2:Y:S01]  /*0020*/  S2R R8, SR_TID.X ;  /* 0x0000000000087919 */ /* 0x000ea20000002100 */
[----:B0-----:R-:W-:Y:S01]  /*0030*/  VIADD R1, R1, 0xffffffd0 ;  /* 0xffffffd001017836 */ /* 0x001fe20000000000 */
[----:B------:R-:W0:Y:S01]  /*0040*/  LDCU.64 UR6, c[0x0][0x358] ;  /* 0x00006b00ff0677ac */ /* 0x000e220008000a00 */
[----:B------:R-:W-:Y:S04]  /*0050*/  BSSY.RECONVERGENT B0, `(.L_x_0) ;  /* 0x000025f000007945 */ /* 0x000fe80003800200 */
[----:B------:R-:W2:Y:S08]  /*0060*/  S2UR UR4, SR_CTAID.X ;  /* 0x00000000000479c3 */ /* 0x000eb00000002500 */
[----:B------:R-:W2:Y:S01]  /*0070*/  LDC R11, c[0x0][0x360] ;  /* 0x0000d800ff0b7b82 */ /* 0x000ea20000000800 */
[----:B-1----:R-:W-:-:S02]  /*0080*/  LOP3.LUT R0, R2, 0xaad26b49, RZ, 0x3c, !PT ;  /* 0xaad26b4902007812 */ /* 0x002fc400078e3cff */
[----:B------:R-:W-:-:S03]  /*0090*/  LOP3.LUT R2, R3, 0xf7dcefdd, RZ, 0x3c, !PT ;  /* 0xf7dcefdd03027812 */ /* 0x000fc600078e3cff */
[----:B------:R-:W-:Y:S02]  /*00a0*/  IMAD R0, R0, 0x4182bed5, RZ ;  /* 0x4182bed500007824 */ /* 0x000fe400078e02ff */
[----:B------:R-:W-:Y:S02]  /*00b0*/  IMAD R9, R2, -0x658354e5, RZ ;  /* 0x9a7cab1b02097824 */ /* 0x000fe400078e02ff */
[C---:B------:R-:W-:Y:S01]  /*00c0*/  VIADD R5, R0.reuse, 0x583f19 ;  /* 0x00583f1900057836 */ /* 0x040fe20000000000 */
[C---:B------:R-:W-:Y:S01]  /*00d0*/  LOP3.LUT R6, R0.reuse, 0x159a55e5, RZ, 0x3c, !PT ;  /* 0x159a55e500067812 */ /* 0x040fe200078e3cff */
[C---:B------:R-:W-:Y:S01]  /*00e0*/  VIADD R3, R0.reuse, 0x75bcd15 ;  /* 0x075bcd1500037836 */ /* 0x040fe20000000000 */
[----:B------:R-:W-:Y:S01]  /*00f0*/  IADD3 R2, PT, PT, R0, 0x64f0c9, R9 ;  /* 0x0064f0c900027810 */ /* 0x000fe20007ffe009 */
[C---:B------:R-:W-:Y:S01]  /*0100*/  VIADD R7, R9.reuse, 0x1f123bb5 ;  /* 0x1f123bb509077836 */ /* 0x040fe20000000000 */
[----:B------:R-:W-:Y:S01]  /*0110*/  LOP3.LUT R4, R9, 0x5491333, RZ, 0x3c, !PT ;  /* 0x0549133309047812 */ /* 0x000fe200078e3cff */
[----:B--2---:R-:W-:-:S02]  /*0120*/  IMAD R0, R11, UR4, R8 ;  /* 0x000000040b007c24 */ /* 0x004fc4000f8e0208 */
[----:B------:R1:W-:Y:S04]  /*0130*/  STL.64 [R1], R2 ;  /* 0x0000000201007387 */ /* 0x0003e80000100a00 */
[----:B------:R1:W-:Y:S01]  /*0140*/  STL.64 [R1+0x8], R6 ;  /* 0x0000080601007387 */ /* 0x0003e20000100a00 */
[----:B------:R-:W-:Y:S02]  /*0150*/  ISETP.NE.AND P0, PT, R0, RZ, PT ;  /* 0x000000ff0000720c */ /* 0x000fe40003f05270 */
[----:B------:R-:W-:Y:S01]  /*0160*/  SHF.R.S32.HI R8, RZ, 0x1f, R0 ;  /* 0x0000001fff087819 */ /* 0x000fe20000011400 */
[----:B------:R1:W-:Y:S10]  /*0170*/  STL.64 [R1+0x10], R4 ;  /* 0x0000100401007387 */ /* 0x0003f40000100a00 */
[----:B0-----:R-:W-:Y:S05]  /*0180*/  @!P0 BRA `(.L_x_1) ;  /* 0x00000024002c8947 */ /* 0x001fea0003800000 */
[----:B------:R-:W-:Y:S02]  /*0190*/  IMAD.MOV.U32 R13, RZ, RZ, R8 ;  /* 0x000000ffff0d7224 */ /* 0x000fe400078e0008 */
[----:B------:R-:W-:Y:S02]  /*01a0*/  IMAD.MOV.U32 R11, RZ, RZ, RZ ;  /* 0x000000ffff0b7224 */ /* 0x000fe400078e00ff */
[----:B------:R-:W-:-:S07]  /*01b0*/  IMAD.MOV.U32 R10, RZ, RZ, R0 ;  /* 0x000000ffff0a7224 */ /* 0x000fce00078e0000 */
.L_x_10:
[----:B-1----:R-:W-:Y:S01]  /*01c0*/  LOP3.LUT R2, R10, 0x3, RZ, 0xc0, !PT ;  /* 0x000000030a027812 */ /* 0x002fe200078ec0ff */
[----:B------:R-:W-:Y:S03]  /*01d0*/  BSSY.RECONVERGENT B1, `(.L_x_2) ;  /* 0x0000240000017945 */ /* 0x000fe60003800200 */
[----:B------:R-:W-:-:S04]  /*01e0*/  ISETP.NE.U32.AND P0, PT, R2, RZ, PT ;  /* 0x000000ff0200720c */ /* 0x000fc80003f05070 */
[----:B------:R-:W-:-:S13]  /*01f0*/  ISETP.NE.AND.EX P0, PT, RZ, RZ, PT, P0 ;  /* 0x000000ffff00720c */ /* 0x000fda0003f05300 */
[----:B0-----:R-:W-:Y:S05]  /*0200*/  @!P0 BRA `(.L_x_3) ;  /* 0x0000002000f08947 */ /* 0x001fea0003800000 */
[----:B------:R-:W0:Y:S01]  /*0210*/  LDC.64 R8, c[0x4][RZ] ;  /* 0x01000000ff087b82 */ /* 0x000e220000000a00 */
[----:B------:R-:W-:Y:S02]  /*0220*/  CS2R R2, SRZ ;  /* 0x0000000000027805 */ /* 0x000fe4000001ff00 */
[----:B------:R-:W-:Y:S02]  /*0230*/  CS2R R4, SRZ ;  /* 0x0000000000047805 */ /* 0x000fe4000001ff00 */
[----:B------:R-:W-:Y:S01]  /*0240*/  CS2R R6, SRZ ;  /* 0x0000000000067805 */ /* 0x000fe2000001ff00 */
[----:B0-----:R-:W-:-:S07]  /*0250*/  IMAD.WIDE.U32 R8, R11, 0xc80, R8 ;  /* 0x00000c800b087825 */ /* 0x001fce00078e0008 */
.L_x_5:
[----:B------:R-:W-:-:S06]  /*0260*/  IMAD R12, R2, 0x4, R1 ;  /* 0x00000004020c7824 */ /* 0x000fcc00078e0201 */
[----:B------:R-:W5:Y:S01]  /*0270*/  LDL R12, [R12+0x4] ;  /* 0x000004000c0c7983 */ /* 0x000f620000100800 */
[----:B------:R-:W-:-:S05]  /*0280*/  UMOV UR4, URZ ;  /* 0x000000ff00047c82 */ /* 0x000fca0008000000 */
.L_x_4:
[----:B-----5:R-:W-:Y:S01]  /*0290*/  SHF.R.U32.HI R22, RZ, UR4, R12 ;  /* 0x00000004ff167c19 */ /* 0x020fe2000801160c */
[----:B------:R-:W-:-:S03]  /*02a0*/  IMAD.SHL.U32 R14, R2, 0x20, RZ ;  /* 0x00000020020e7824 */ /* 0x000fc600078e00ff */
[----:B------:R-:W-:Y:S01]  /*02b0*/  LOP3.LUT R15, R22, 0x1, RZ, 0xc0, !PT ;  /* 0x00000001160f7812 */ /* 0x000fe200078ec0ff */
[----:B------:R-:W-:-:S03]  /*02c0*/  VIADD R14, R14, UR4 ;  /* 0x000000040e0e7c36 */ /* 0x000fc60008000000 */
[----:B------:R-:W-:Y:S01]  /*02d0*/  ISETP.NE.U32.AND P0, PT, R15, 0x1, PT ;  /* 0x000000010f00780c */ /* 0x000fe20003f05070 */
[----:B------:R-:W-:-:S03]  /*02e0*/  IMAD R15, R14, 0x5, RZ ;  /* 0x000000050e0f7824 */ /* 0x000fc600078e02ff */
[----:B------:R-:W-:Y:S01]  /*02f0*/  R2P PR, R22, 0x7e ;  /* 0x0000007e16007804 */ /* 0x000fe20000000000 */
[----:B------:R-:W-:-:S08]  /*0300*/  IMAD.WIDE.U32 R14, R15, 0x4, R8 ;  /* 0x000000040f0e7825 */ /* 0x000fd000078e0008 */
[----:B------:R-:W2:Y:S04]  /*0310*/  @!P0 LDG.E R16, desc[UR6][R14.64+0x10] ;  /* 0x000010060e108981 */ /* 0x000ea8000c1e1900 */
[----:B------:R-:W3:Y:S04]  /*0320*/  @P1 LDG.E R18, desc[UR6][R14.64+0x24] ;  /* 0x000024060e121981 */ /* 0x000ee8000c1e1900 */
[----:B------:R-:W4:Y:S04]  /*0330*/  @P2 LDG.E R20, desc[UR6][R14.64+0x38] ;  /* 0x000038060e142981 */ /* 0x000f28000c1e1900 */
[----:B------:R-:W4:Y:S04]  /*0340*/  @P3 LDG.E R24, desc[UR6][R14.64+0x4c] ;  /* 0x00004c060e183981 */ /* 0x000f28000c1e1900 */
[----:B------:R-:W4:Y:S04]  /*0350*/  @P4 LDG.E R26, desc[UR6][R14.64+0x60] ;  /* 0x000060060e1a4981 */ /* 0x000f28000c1e1900 */
[----:B------:R-:W4:Y:S04]  /*0360*/  @!P0 LDG.E R17, desc[UR6][R14.64+0x4] ;  /* 0x000004060e118981 */ /* 0x000f28000c1e1900 */
[----:B------:R-:W4:Y:S04]  /*0370*/  @!P0 LDG.E R19, desc[UR6][R14.64+0xc] ;  /* 0x00000c060e138981 */ /* 0x000f28000c1e1900 */
[----:B------:R-:W4:Y:S04]  /*0380*/  @P1 LDG.E R21, desc[UR6][R14.64+0x18] ;  /* 0x000018060e151981 */ /* 0x000f28000c1e1900 */
[----:B------:R-:W4:Y:S04]  /*0390*/  @P3 LDG.E R23, desc[UR6][R14.64+0x40] ;  /* 0x000040060e173981 */ /* 0x000f28000c1e1900 */
[----:B------:R-:W4:Y:S04]  /*03a0*/  @P5 LDG.E R25, desc[UR6][R14.64+0x70] ;  /* 0x000070060e195981 */ /* 0x000f28000c1e1900 */
[----:B------:R-:W4:Y:S01]  /*03b0*/  @P6 LDG.E R28, desc[UR6][R14.64+0x88] ;  /* 0x000088060e1c6981 */ /* 0x000f22000c1e1900 */
[----:B--2---:R-:W-:-:S03]  /*03c0*/  @!P0 LOP3.LUT R5, R5, R16, RZ, 0x3c, !PT ;  /* 0x0000001005058212 */ /* 0x004fc600078e3cff */
[----:B------:R-:W2:Y:S01]  /*03d0*/  @!P0 LDG.E R16, desc[UR6][R14.64] ;  /* 0x000000060e108981 */ /* 0x000ea2000c1e1900 */
[----:B---3--:R-:W-:-:S03]  /*03e0*/  @P1 LOP3.LUT R5, R5, R18, RZ, 0x3c, !PT ;  /* 0x0000001205051212 */ /* 0x008fc600078e3cff */
[----:B------:R-:W3:Y:S01]  /*03f0*/  @!P0 LDG.E R18, desc[UR6][R14.64+0x8] ;  /* 0x000008060e128981 */ /* 0x000ee2000c1e1900 */
[----:B----4-:R-:W-:-:S03]  /*0400*/  @P2 LOP3.LUT R5, R5, R20, RZ, 0x3c, !PT ;  /* 0x0000001405052212 */ /* 0x010fc600078e3cff */
[----:B------:R-:W4:Y:S01]  /*0410*/  @P1 LDG.E R20, desc[UR6][R14.64+0x14] ;  /* 0x000014060e141981 */ /* 0x000f22000c1e1900 */
[----:B------:R-:W-:-:S03]  /*0420*/  @P3 LOP3.LUT R5, R5, R24, RZ, 0x3c, !PT ;  /* 0x0000001805053212 */ /* 0x000fc600078e3cff */
[----:B------:R-:W4:Y:S01]  /*0430*/  @P5 LDG.E R24, desc[UR6][R14.64+0x74] ;  /* 0x000074060e185981 */ /* 0x000f22000c1e1900 */
[----:B------:R-:W-:-:S03]  /*0440*/  @P4 LOP3.LUT R5, R5, R26, RZ, 0x3c, !PT ;  /* 0x0000001a05054212 */ /* 0x000fc600078e3cff */
[----:B------:R-:W4:Y:S01]  /*0450*/  @P3 LDG.E R26, desc[UR6][R14.64+0x44] ;  /* 0x000044060e1a3981 */ /* 0x000f22000c1e1900 */
[----:B------:R-:W-:-:S03]  /*0460*/  @!P0 LOP3.LUT R6, R6, R17, RZ, 0x3c, !PT ;  /* 0x0000001106068212 */ /* 0x000fc600078e3cff */
[----:B------:R-:W4:Y:S01]  /*0470*/  @P1 LDG.E R17, desc[UR6][R14.64+0x20] ;  /* 0x000020060e111981 */ /* 0x000f22000c1e1900 */
[----:B------:R-:W-:-:S03]  /*0480*/  @!P0 LOP3.LUT R4, R4, R19, RZ, 0x3c, !PT ;  /* 0x0000001304048212 */ /* 0x000fc600078e3cff */
[----:B------:R-:W4:Y:S01]  /*0490*/  @P2 LDG.E R19, desc[UR6][R14.64+0x2c] ;  /* 0x00002c060e132981 */ /* 0x000f22000c1e1900 */
[----:B------:R-:W-:-:S03]  /*04a0*/  @P1 LOP3.LUT R6, R6, R21, RZ, 0x3c, !PT ;  /* 0x0000001506061212 */ /* 0x000fc600078e3cff */
[----:B------:R-:W4:Y:S01]  /*04b0*/  @P2 LDG.E R21, desc[UR6][R14.64+0x34] ;  /* 0x000034060e152981 */ /* 0x000f22000c1e1900 */
[----:B--2---:R-:W-:-:S03]  /*04c0*/  @!P0 LOP3.LUT R3, R3, R16, RZ, 0x3c, !PT ;  /* 0x0000001003038212 */ /* 0x004fc600078e3cff */
[----:B------:R-:W2:Y:S01]  /*04d0*/  @P1 LDG.E R16, desc[UR6][R14.64+0x1c] ;  /* 0x00001c060e101981 */ /* 0x000ea2000c1e1900 */
[----:B---3--:R-:W-:-:S03]  /*04e0*/  @!P0 LOP3.LUT R7, R7, R18, RZ, 0x3c, !PT ;  /* 0x0000001207078212 */ /* 0x008fc600078e3cff */
[----:B------:R-:W3:Y:S01]  /*04f0*/  @P2 LDG.E R18, desc[UR6][R14.64+0x28] ;  /* 0x000028060e122981 */ /* 0x000ee2000c1e1900 */
[----:B----4-:R-:W-:-:S03]  /*0500*/  @P1 LOP3.LUT R3, R3, R20, RZ, 0x3c, !PT ;  /* 0x0000001403031212 */ /* 0x010fc600078e3cff */
[----:B------:R-:W4:Y:S01]  /*0510*/  @P2 LDG.E R20, desc[UR6][R14.64+0x30] ;  /* 0x000030060e142981 */ /* 0x000f22000c1e1900 */
[----:B------:R-:W-:-:S03]  /*0520*/  @P5 LOP3.LUT R5, R5, R24, RZ, 0x3c, !PT ;  /* 0x0000001805055212 */ /* 0x000fc600078e3cff */
[----:B------:R-:W4:Y:S01]  /*0530*/  @P3 LDG.E R24, desc[UR6][R14.64+0x3c] ;  /* 0x00003c060e183981 */ /* 0x000f22000c1e1900 */
[----:B------:R-:W-:-:S03]  /*0540*/  @P1 LOP3.LUT R4, R4, R17, RZ, 0x3c, !PT ;  /* 0x0000001104041212 */ /* 0x000fc600078e3cff */
[----:B------:R-:W4:Y:S01]  /*0550*/  @P3 LDG.E R17, desc[UR6][R14.64+0x48] ;  /* 0x000048060e113981 */ /* 0x000f22000c1e1900 */
[----:B------:R-:W-:-:S03]  /*0560*/  @P2 LOP3.LUT R6, R6, R19, RZ, 0x3c, !PT ;  /* 0x0000001306062212 */ /* 0x000fc600078e3cff */
[----:B------:R-:W4:Y:S01]  /*0570*/  @P4 LDG.E R19, desc[UR6][R14.64+0x54] ;  /* 0x000054060e134981 */ /* 0x000f22000c1e1900 */
[----:B------:R-:W-:Y:S02]  /*0580*/  @P2 LOP3.LUT R4, R4, R21, RZ, 0x3c, !PT ;  /* 0x0000001504042212 */ /* 0x000fe400078e3cff */
[----:B------:R-:W-:Y:S01]  /*0590*/  @P3 LOP3.LUT R6, R6, R23, RZ, 0x3c, !PT ;  /* 0x0000001706063212 */ /* 0x000fe200078e3cff */
[----:B------:R-:W4:Y:S04]  /*05a0*/  @P4 LDG.E R21, desc[UR6][R14.64+0x5c] ;  /* 0x00005c060e154981 */ /* 0x000f28000c1e1900 */
[----:B------:R-:W4:Y:S01]  /*05b0*/  @P5 LDG.E R23, desc[UR6][R14.64+0x68] ;  /* 0x000068060e175981 */ /* 0x000f22000c1e1900 */
[----:B--2---:R-:W-:-:S03]  /*05c0*/  @P1 LOP3.LUT R7, R7, R16, RZ, 0x3c, !PT ;  /* 0x0000001007071212 */ /* 0x004fc600078e3cff */
[----:B------:R-:W2:Y:S01]  /*05d0*/  @P4 LDG.E R16, desc[UR6][R14.64+0x50] ;  /* 0x000050060e104981 */ /* 0x000ea2000c1e1900 */
[----:B---3--:R-:W-:-:S03]  /*05e0*/  @P2 LOP3.LUT R3, R3, R18, RZ, 0x3c, !PT ;  /* 0x0000001203032212 */ /* 0x008fc600078e3cff */
[----:B------:R-:W3:Y:S01]  /*05f0*/  @P4 LDG.E R18, desc[UR6][R14.64+0x58] ;  /* 0x000058060e124981 */ /* 0x000ee2000c1e1900 */
[----:B----4-:R-:W-:-:S03]  /*0600*/  @P2 LOP3.LUT R7, R7, R20, RZ, 0x3c, !PT ;  /* 0x0000001407072212 */ /* 0x010fc600078e3cff */
[----:B------:R-:W4:Y:S01]  /*0610*/  @P5 LDG.E R20, desc[UR6][R14.64+0x64] ;  /* 0x000064060e145981 */ /* 0x000f22000c1e1900 */
[----:B------:R-:W-:-:S03]  /*0620*/  @P3 LOP3.LUT R3, R3, R24, RZ, 0x3c, !PT ;  /* 0x0000001803033212 */ /* 0x000fc600078e3cff */
[----:B------:R-:W4:Y:S01]  /*0630*/  @P5 LDG.E R24, desc[UR6][R14.64+0x6c] ;  /* 0x00006c060e185981 */ /* 0x000f22000c1e1900 */
[----:B------:R-:W-:Y:S02]  /*0640*/  LOP3.LUT P0, RZ, R22, 0x80, RZ, 0xc0, !PT ;  /* 0x0000008016ff7812 */ /* 0x000fe4000780c0ff */
[----:B------:R-:W-:Y:S02]  /*0650*/  @P3 LOP3.LUT R7, R7, R26, RZ, 0x3c, !PT ;  /* 0x0000001a07073212 */ /* 0x000fe400078e3cff */
[----:B------:R-:W-:Y:S02]  /*0660*/  @P3 LOP3.LUT R4, R4, R17, RZ, 0x3c, !PT ;  /* 0x0000001104043212 */ /* 0x000fe400078e3cff */
[----:B------:R-:W4:Y:S01]  /*0670*/  @P6 LDG.E R17, desc[UR6][R14.64+0x7c] ;  /* 0x00007c060e116981 */ /* 0x000f22000c1e1900 */
[----:B------:R-:W-:-:S03]  /*0680*/  @P4 LOP3.LUT R6, R6, R19, RZ, 0x3c, !PT ;  /* 0x0000001306064212 */ /* 0x000fc600078e3cff */
[----:B------:R-:W4:Y:S01]  /*0690*/  @P6 LDG.E R19, desc[UR6][R14.64+0x84] ;  /* 0x000084060e136981 */ /* 0x000f22000c1e1900 */
[----:B------:R-:W-:-:S03]  /*06a0*/  @P4 LOP3.LUT R4, R4, R21, RZ, 0x3c, !PT ;  /* 0x0000001504044212 */ /* 0x000fc600078e3cff */
[----:B------:R-:W4:Y:S01]  /*06b0*/  @P0 LDG.E R26, desc[UR6][R14.64+0x9c] ;  /* 0x00009c060e1a0981 */ /* 0x000f22000c1e1900 */
[----:B------:R-:W-:-:S03]  /*06c0*/  @P5 LOP3.LUT R6, R6, R23, RZ, 0x3c, !PT ;  /* 0x0000001706065212 */ /* 0x000fc600078e3cff */
        /* <DEDUP_REMOVED lines=10> */
[----:B------:R-:W-:Y:S02]  /*0770*/  @P5 LOP3.LUT R4, R4, R25, RZ, 0x3c, !PT ;  /* 0x0000001904045212 */ /* 0x000fe400078e3cff */
[----:B------:R-:W-:Y:S02]  /*0780*/  @P6 LOP3.LUT R5, R5, R28, RZ, 0x3c, !PT ;  /* 0x0000001c05056212 */ /* 0x000fe400078e3cff */
[----:B------:R-:W-:Y:S02]  /*0790*/  @P6 LOP3.LUT R6, R6, R17, RZ, 0x3c, !PT ;  /* 0x0000001106066212 */ /* 0x000fe400078e3cff */
[----:B------:R-:W-:Y:S02]  /*07a0*/  @P6 LOP3.LUT R4, R4, R19, RZ, 0x3c, !PT ;  /* 0x0000001304046212 */ /* 0x000fe400078e3cff */
[----:B------:R-:W-:Y:S02]  /*07b0*/  @P0 LOP3.LUT R5, R5, R26, RZ, 0x3c, !PT ;  /* 0x0000001a05050212 */ /* 0x000fe400078e3cff */
[----:B------:R-:W-:-:S02]  /*07c0*/  @P0 LOP3.LUT R6, R6, R21, RZ, 0x3c, !PT ;  /* 0x0000001506060212 */ /* 0x000fc400078e3cff */
[----:B------:R-:W-:Y:S02]  /*07d0*/  @P0 LOP3.LUT R4, R4, R23, RZ, 0x3c, !PT ;  /* 0x0000001704040212 */ /* 0x000fe400078e3cff */
[----:B--2---:R-:W-:Y:S02]  /*07e0*/  @P6 LOP3.LUT R3, R3, R16, RZ, 0x3c, !PT ;  /* 0x0000001003036212 */ /* 0x004fe400078e3cff */
[----:B---3--:R-:W-:Y:S02]  /*07f0*/  @P6 LOP3.LUT R7, R7, R18, RZ, 0x3c, !PT ;  /* 0x0000001207076212 */ /* 0x008fe400078e3cff */
[----:B----4-:R-:W-:Y:S02]  /*0800*/  @P0 LOP3.LUT R3, R3, R20, RZ, 0x3c, !PT ;  /* 0x0000001403030212 */ /* 0x010fe400078e3cff */
[----:B------:R-:W-:Y:S02]  /*0810*/  @P0 LOP3.LUT R7, R7, R24, RZ, 0x3c, !PT ;  /* 0x0000001807070212 */ /* 0x000fe400078e3cff */
[----:B------:R-:W-:-:S13]  /*0820*/  R2P PR, R22.B1, 0x7f ;  /* 0x0000007f16007804 */ /* 0x000fda0000001000 */
[----:B------:R-:W2:Y:S04]  /*0830*/  @P0 LDG.E R18, desc[UR6][R14.64+0xa0] ;  /* 0x0000a0060e120981 */ /* 0x000ea8000c1e1900 */
[----:B------:R-:W3:Y:S04]  /*0840*/  @P0 LDG.E R19, desc[UR6][R14.64+0xa4] ;  /* 0x0000a4060e130981 */ /* 0x000ee8000c1e1900 */
[----:B------:R-:W4:Y:S04]  /*0850*/  @P0 LDG.E R20, desc[UR6][R14.64+0xa8] ;  /* 0x0000a8060e140981 */ /* 0x000f28000c1e1900 */
[----:B------:R-:W4:Y:S04]  /*0860*/  @P0 LDG.E R21, desc[UR6][R14.64+0xac] ;  /* 0x0000ac060e150981 */ /* 0x000f28000c1e1900 */
[----:B------:R-:W4:Y:S04]  /*0870*/  @P0 LDG.E R24, desc[UR6][R14.64+0xb0] ;  /* 0x0000b0060e180981 */ /* 0x000f28000c1e1900 */
[----:B------:R-:W4:Y:S04]  /*0880*/  @P1 LDG.E R16, desc[UR6][R14.64+0xbc] ;  /* 0x0000bc060e101981 */ /* 0x000f28000c1e1900 */
[----:B------:R-:W4:Y:S04]  /*0890*/  @P1 LDG.E R26, desc[UR6][R14.64+0xb4] ;  /* 0x0000b4060e1a1981 */ /* 0x000f28000c1e1900 */
        /* <DEDUP_REMOVED lines=11> */
[----:B------:R-:W-:Y:S01]  /*0950*/  LOP3.LUT P0, RZ, R22, 0x8000, RZ, 0xc0, !PT ;  /* 0x0000800016ff7812 */ /* 0x000fe2000780c0ff */
[----:B------:R-:W4:Y:S01]  /*0960*/  @P2 LDG.E R24, desc[UR6][R14.64+0xd8] ;  /* 0x0000d8060e182981 */ /* 0x000f22000c1e1900 */
[----:B------:R-:W-:-:S03]  /*0970*/  @P1 LOP3.LUT R7, R7, R16, RZ, 0x3c, !PT ;  /* 0x0000001007071212 */ /* 0x000fc600078e3cff */
[----:B------:R-:W4:Y:S01]  /*0980*/  @P2 LDG.E R22, desc[UR6][R14.64+0xd0] ;  /* 0x0000d0060e162981 */ /* 0x000f22000c1e1900 */
[----:B------:R-:W-:-:S03]  /*0990*/  @P1 LOP3.LUT R3, R3, R26, RZ, 0x3c, !PT ;  /* 0x0000001a03031212 */ /* 0x000fc600078e3cff */
[----:B------:R-:W4:Y:S01]  /*09a0*/  @P3 LDG.E R16, desc[UR6][R14.64+0xe4] ;  /* 0x0000e4060e103981 */ /* 0x000f22000c1e1900 */
[----:B------:R-:W-:-:S03]  /*09b0*/  @P1 LOP3.LUT R6, R6, R23, RZ, 0x3c, !PT ;  /* 0x0000001706061212 */ /* 0x000fc600078e3cff */
[----:B------:R-:W4:Y:S01]  /*09c0*/  @P3 LDG.E R26, desc[UR6][R14.64+0xdc] ;  /* 0x0000dc060e1a3981 */ /* 0x000f22000c1e1900 */
[----:B------:R-:W-:-:S03]  /*09d0*/  @P1 LOP3.LUT R4, R4, R17, RZ, 0x3c, !PT ;  /* 0x0000001104041212 */ /* 0x000fc600078e3cff */
        /* <DEDUP_REMOVED lines=43> */
[----:B------:R-:W-:-:S04]  /*0c90*/  UIADD3 UR4, UPT, UPT, UR4, 0x10, URZ ;  /* 0x0000001004047890 */ /* 0x000fc8000fffe0ff */
[----:B------:R-:W-:Y:S01]  /*0ca0*/  UISETP.NE.AND UP0, UPT, UR4, 0x20, UPT ;  /* 0x000000200400788c */ /* 0x000fe2000bf05270 */
[----:B--2---:R-:W-:Y:S02]  /*0cb0*/  @P5 LOP3.LUT R5, R5, R18, RZ, 0x3c, !PT ;  /* 0x0000001205055212 */ /* 0x004fe400078e3cff */
[----:B---3--:R-:W-:Y:S02]  /*0cc0*/  @P6 LOP3.LUT R6, R6, R19, RZ, 0x3c, !PT ;  /* 0x0000001306066212 */ /* 0x008fe400078e3cff */
[----:B----4-:R-:W-:Y:S02]  /*0cd0*/  @P6 LOP3.LUT R3, R3, R20, RZ, 0x3c, !PT ;  /* 0x0000001403036212 */ /* 0x010fe400078e3cff */
[----:B------:R-:W-:Y:S02]  /*0ce0*/  @P6 LOP3.LUT R4, R4, R21, RZ, 0x3c, !PT ;  /* 0x0000001504046212 */ /* 0x000fe400078e3cff */
[----:B------:R-:W-:Y:S02]  /*0cf0*/  @P6 LOP3.LUT R7, R7, R22, RZ, 0x3c, !PT ;  /* 0x0000001607076212 */ /* 0x000fe400078e3cff */
[----:B------:R-:W-:-:S02]  /*0d00*/  @P6 LOP3.LUT R5, R5, R16, RZ, 0x3c, !PT ;  /* 0x0000001005056212 */ /* 0x000fc400078e3cff */
[----:B------:R-:W-:Y:S02]  /*0d10*/  @P0 LOP3.LUT R3, R3, R24, RZ, 0x3c, !PT ;  /* 0x0000001803030212 */ /* 0x000fe400078e3cff */
[----:B------:R-:W-:Y:S02]  /*0d20*/  @P0 LOP3.LUT R5, R5, R28, RZ, 0x3c, !PT ;  /* 0x0000001c05050212 */ /* 0x000fe400078e3cff */
[----:B------:R-:W-:Y:S02]  /*0d30*/  @P0 LOP3.LUT R7, R7, R26, RZ, 0x3c, !PT ;  /* 0x0000001a07070212 */ /* 0x000fe400078e3cff */
[----:B------:R-:W-:Y:S02]  /*0d40*/  @P0 LOP3.LUT R4, R4, R23, RZ, 0x3c, !PT ;  /* 0x0000001704040212 */ /* 0x000fe400078e3cff */
[----:B------:R-:W-:Y:S01]  /*0d50*/  @P0 LOP3.LUT R6, R6, R17, RZ, 0x3c, !PT ;  /* 0x0000001106060212 */ /* 0x000fe200078e3cff */
[----:B------:R-:W-:Y:S06]  /*0d60*/  BRA.U UP0, `(.L_x_4) ;  /* 0xfffffff500487547 */ /* 0x000fec000b83ffff */
[----:B------:R-:W-:-:S05]  /*0d70*/  VIADD R2, R2, 0x1 ;  /* 0x0000000102027836 */ /* 0x000fca0000000000 */
[----:B------:R-:W-:-:S13]  /*0d80*/  ISETP.NE.AND P0, PT, R2, 0x5, PT ;  /* 0x000000050200780c */ /* 0x000fda0003f05270 */
[----:B------:R-:W-:Y:S05]  /*0d90*/  @P0 BRA `(.L_x_5) ;  /* 0xfffffff400300947 */ /* 0x000fea000383ffff */
[----:B------:R-:W-:Y:S01]  /*0da0*/  LOP3.LUT R2, R10, 0x3, RZ, 0xc0, !PT ;  /* 0x000000030a027812 */ /* 0x000fe200078ec0ff */
[----:B------:R0:W-:Y:S03]  /*0db0*/  STL.64 [R1+0x8], R6 ;  /* 0x0000080601007387 */ /* 0x0001e60000100a00 */
[----:B------:R-:W-:Y:S01]  /*0dc0*/  ISETP.NE.U32.AND P0, PT, R2, 0x1, PT ;  /* 0x000000010200780c */ /* 0x000fe20003f05070 */
[----:B------:R0:W-:Y:S03]  /*0dd0*/  STL.64 [R1+0x10], R4 ;  /* 0x0000100401007387 */ /* 0x0001e60000100a00 */
[----:B------:R-:W-:Y:S01]  /*0de0*/  ISETP.NE.AND.EX P0, PT, RZ, RZ, PT, P0 ;  /* 0x000000ffff00720c */ /* 0x000fe20003f05300 */
[----:B------:R0:W-:-:S12]  /*0df0*/  STL [R1+0x4], R3 ;  /* 0x0000040301007387 */ /* 0x0001d80000100800 */
[----:B0-----:R-:W-:Y:S05]  /*0e00*/  @!P0 BRA `(.L_x_3) ;  /* 0x0000001400f08947 */ /* 0x001fea0003800000 */
[----:B------:R-:W-:Y:S01]  /*0e10*/  UMOV UR4, URZ ;  /* 0x000000ff00047c82 */ /* 0x000fe20008000000 */
[----:B------:R-:W-:Y:S01]  /*0e20*/  CS2R R2, SRZ ;  /* 0x0000000000027805 */ /* 0x000fe2000001ff00 */
[----:B------:R-:W-:Y:S01]  /*0e30*/  IMAD.MOV.U32 R4, RZ, RZ, RZ ;  /* 0x000000ffff047224 */ /* 0x000fe200078e00ff */
[----:B------:R-:W-:Y:S01]  /*0e40*/  CS2R R6, SRZ ;  /* 0x0000000000067805 */ /* 0x000fe2000001ff00 */
[----:B------:R-:W-:-:S07]  /*0e50*/  IMAD.U32 R5, RZ, RZ, UR4 ;  /* 0x00000004ff057e24 */ /* 0x000fce000f8e00ff */
.L_x_7:
[----:B------:R-:W-:-:S06]  /*0e60*/  IMAD R12, R2, 0x4, R1 ;  /* 0x00000004020c7824 */ /* 0x000fcc00078e0201 */
[----:B------:R-:W5:Y:S01]  /*0e70*/  LDL R12, [R12+0x4] ;  /* 0x000004000c0c7983 */ /* 0x000f620000100800 */
[----:B------:R-:W-:-:S05]  /*0e80*/  UMOV UR4, URZ ;  /* 0x000000ff00047c82 */ /* 0x000fca0008000000 */
.L_x_6:
        /* <DEDUP_REMOVED lines=180> */
[----:B------:R0:W-:Y:S03]  /*19d0*/  STL [R1+0x4], R3 ;  /* 0x0000040301007387 */ /* 0x0001e60000100800 */
[----:B------:R-:W-:Y:S01]  /*19e0*/  ISETP.NE.AND.EX P0, PT, RZ, RZ, PT, P0 ;  /* 0x000000ffff00720c */ /* 0x000fe20003f05300 */
[----:B------:R0:W-:-:S12]  /*19f0*/  STL.64 [R1+0x10], R4 ;  /* 0x0000100401007387 */ /* 0x0001d80000100a00 */
[----:B0-----:R-:W-:Y:S05]  /*1a00*/  @P0 BRA `(.L_x_3) ;  /* 0x0000000800f00947 */ /* 0x001fea0003800000 */
[----:B------:R-:W-:Y:S01]  /*1a10*/  UMOV UR4, URZ ;  /* 0x000000ff00047c82 */ /* 0x000fe20008000000 */
[----:B------:R-:W-:Y:S01]  /*1a20*/  CS2R R2, SRZ ;  /* 0x0000000000027805 */ /* 0x000fe2000001ff00 */
[----:B------:R-:W-:Y:S01]  /*1a30*/  IMAD.MOV.U32 R4, RZ, RZ, RZ ;  /* 0x000000ffff047224 */ /* 0x000fe200078e00ff */
[----:B------:R-:W-:Y:S01]  /*1a40*/  CS2R R6, SRZ ;  /* 0x0000000000067805 */ /* 0x000fe2000001ff00 */
[----:B------:R-:W-:-:S07]  /*1a50*/  IMAD.U32 R5, RZ, RZ, UR4 ;  /* 0x00000004ff057e24 */ /* 0x000fce000f8e00ff */
.L_x_9:
[----:B------:R-:W-:-:S06]  /*1a60*/  IMAD R12, R2, 0x4, R1 ;  /* 0x00000004020c7824 */ /* 0x000fcc00078e0201 */
[----:B------:R-:W5:Y:S01]  /*1a70*/  LDL R12, [R12+0x4] ;  /* 0x000004000c0c7983 */ /* 0x000f620000100800 */
[----:B------:R-:W-:-:S05]  /*1a80*/  UMOV UR4, URZ ;  /* 0x000000ff00047c82 */ /* 0x000fca0008000000 */
.L_x_8:
        /* <DEDUP_REMOVED lines=177> */
[----:B------:R0:W-:Y:S04]  /*25a0*/  STL.64 [R1+0x8], R6 ;  /* 0x0000080601007387 */ /* 0x0001e80000100a00 */
[----:B------:R0:W-:Y:S04]  /*25b0*/  STL [R1+0x4], R3 ;  /* 0x0000040301007387 */ /* 0x0001e80000100800 */
[----:B------:R0:W-:Y:S02]  /*25c0*/  STL.64 [R1+0x10], R4 ;  /* 0x0000100401007387 */ /* 0x0001e40000100a00 */
.L_x_3:
[----:B------:R-:W-:Y:S05]  /*25d0*/  BSYNC.RECONVERGENT B1 ;  /* 0x0000000000017941 */ /* 0x000fea0003800200 */
.L_x_2:
[C---:B------:R-:W-:Y:S01]  /*25e0*/  ISETP.GT.U32.AND P0, PT, R10.reuse, 0x3, PT ;  /* 0x000000030a00780c */ /* 0x040fe20003f04070 */
[----:B------:R-:W-:Y:S01]  /*25f0*/  VIADD R11, R11, 0x1 ;  /* 0x000000010b0b7836 */ /* 0x000fe20000000000 */
[--C-:B------:R-:W-:Y:S02]  /*2600*/  SHF.R.U64 R10, R10, 0x2, R13.reuse ;  /* 0x000000020a0a7819 */ /* 0x100fe4000000120d */
[----:B------:R-:W-:Y:S02]  /*2610*/  ISETP.GT.U32.AND.EX P0, PT, R13, RZ, PT, P0 ;  /* 0x000000ff0d00720c */ /* 0x000fe40003f04100 */
[----:B------:R-:W-:-:S11]  /*2620*/  SHF.R.U32.HI R13, RZ, 0x2, R13 ;  /* 0x00000002ff0d7819 */ /* 0x000fd6000001160d */
[----:B------:R-:W-:Y:S05]  /*2630*/  @P0 BRA `(.L_x_10) ;  /* 0xffffffd800e00947 */ /* 0x000fea000383ffff */
.L_x_1:
[----:B------:R-:W-:Y:S05]  /*2640*/  BSYNC.RECONVERGENT B0 ;  /* 0x0000000000007941 */ /* 0x000fea0003800200 */
.L_x_0:
[----:B01----:R-:W0:Y:S01]  /*2650*/  LDC.64 R6, c[0x0][0x388] ;  /* 0x0000e200ff067b82 */ /* 0x003e220000000a00 */
[----:B------:R-:W-:Y:S01]  /*2660*/  SHF.R.U32.HI R2, RZ, 0x2, R3 ;  /* 0x00000002ff027819 */ /* 0x000fe20000011603 */
[----:B------:R-:W1:Y:S03]  /*2670*/  LDCU.64 UR4, c[0x0][0x380] ;  /* 0x00007000ff0477ac */ /* 0x000e660008000a00 */
[----:B------:R-:W-:Y:S01]  /*2680*/  LOP3.LUT R2, R2, R3, RZ, 0x3c, !PT ;  /* 0x0000000302027212 */ /* 0x000fe200078e3cff */
[----:B------:R-:W-:-:S04]  /*2690*/  IMAD.SHL.U32 R3, R5, 0x10, RZ ;  /* 0x0000001005037824 */ /* 0x000fc800078e00ff */
[----:B------:R-:W-:-:S05]  /*26a0*/  IMAD.SHL.U32 R4, R2, 0x2, RZ ;  /* 0x0000000202047824 */ /* 0x000fca00078e00ff */
[----:B------:R-:W-:Y:S02]  /*26b0*/  LOP3.LUT R4, R2, R4, R3, 0x96, !PT ;  /* 0x0000000402047212 */ /* 0x000fe400078e9603 */
[----:B------:R-:W-:Y:S02]  /*26c0*/  SHF.R.S32.HI R3, RZ, 0x1f, R0 ;  /* 0x0000001fff037819 */ /* 0x000fe40000011400 */
[----:B------:R-:W-:Y:S02]  /*26d0*/  LOP3.LUT R4, R4, R5, RZ, 0x3c, !PT ;  /* 0x0000000504047212 */ /* 0x000fe400078e3cff */
[----:B-1----:R-:W-:Y:S02]  /*26e0*/  LEA R2, P0, R0, UR4, 0x2 ;  /* 0x0000000400027c11 */ /* 0x002fe4000f8010ff */
[----:B0-----:R-:W-:Y:S02]  /*26f0*/  LOP3.LUT R6, R6, 0xaad26b49, RZ, 0x3c, !PT ;  /* 0xaad26b4906067812 */ /* 0x001fe400078e3cff */
[----:B------:R-:W-:-:S02]  /*2700*/  LOP3.LUT R7, R7, 0xf7dcefdd, RZ, 0x3c, !PT ;  /* 0xf7dcefdd07077812 */ /* 0x000fc400078e3cff */
[----:B------:R-:W-:Y:S01]  /*2710*/  LEA.HI.X R3, R0, UR5, R3, 0x2, P0 ;  /* 0x0000000500037c11 */ /* 0x000fe200080f1403 */
[----:B------:R-:W-:Y:S02]  /*2720*/  IMAD R6, R6, 0x4182bed5, RZ ;  /* 0x4182bed506067824 */ /* 0x000fe400078e02ff */
[----:B------:R-:W-:-:S05]  /*2730*/  IMAD R7, R7, -0x658354e5, RZ ;  /* 0x9a7cab1b07077824 */ /* 0x000fca00078e02ff */
[----:B------:R-:W-:-:S04]  /*2740*/  IADD3 R5, PT, PT, R6, 0x64f0c9, R7 ;  /* 0x0064f0c906057810 */ /* 0x000fc80007ffe007 */
[----:B------:R-:W-:-:S05]  /*2750*/  IADD3 R5, PT, PT, R5, 0x587c5, R4 ;  /* 0x000587c505057810 */ /* 0x000fca0007ffe004 */
[----:B------:R-:W-:Y:S01]  /*2760*/  STG.E desc[UR6][R2.64], R5 ;  /* 0x0000000502007986 */ /* 0x000fe2000c101906 */
[----:B------:R-:W-:Y:S05]  /*2770*/  EXIT ;  /* 0x000000000000794d */ /* 0x000fea0003800000 */
.L_x_11:
[----:B------:R-:W-:-:S00]  /*2780*/  BRA `(.L_x_11) ;  /* 0xfffffffc00fc7947 */ /* 0x000fc0000383ffff */
[----:B------:R-:W-:-:S00]  /*2790*/  NOP ;  /* 0x0000000000007918 */ /* 0x000fc00000000000 */
        /* <DEDUP_REMOVED lines=14> */
.L_x_22:


//--------------------- .text._Z15generate_kernelP17curandStateXORWOWPj --------------------------
	.section	.text._Z15generate_kernelP17curandStateXORWOWPj,"ax",@progbits
	.align	128
        .global         _Z15generate_kernelP17curandStateXORWOWPj
        .type           _Z15generate_kernelP17curandStateXORWOWPj,@function
        .size           _Z15generate_kernelP17curandStateXORWOWPj,(.L_x_23 - _Z15generate_kernelP17curandStateXORWOWPj)
        .other          _Z15generate_kernelP17curandStateXORWOWPj,@"STO_CUDA_ENTRY STV_DEFAULT"
_Z15generate_kernelP17curandStateXORWOWPj:
.text._Z15generate_kernelP17curandStateXORWOWPj:
[----:B------:R-:W-:Y:S01]  /*0000*/  LDC R1, c[0x0][0x37c] ;  /* 0x0000df00ff017b82 */ /* 0x000fe20000000800 */
[----:B------:R-:W0:Y:S07]  /*0010*/  S2R R17, SR_TID.X ;  /* 0x0000000000117919 */ /* 0x000e2e0000002100 */
[----:B------:R-:W0:Y:S01]  /*0020*/  S2UR UR6, SR_CTAID.X ;  /* 0x00000000000679c3 */ /* 0x000e220000002500 */
[----:B------:R-:W1:Y:S07]  /*0030*/  LDCU.64 UR4, c[0x0][0x358] ;  /* 0x00006b00ff0477ac */ /* 0x000e6e0008000a00 */
[----:B------:R-:W0:Y:S08]  /*0040*/  LDC R0, c[0x0][0x360] ;  /* 0x0000d800ff007b82 */ /* 0x000e300000000800 */
[----:B------:R-:W2:Y:S08]  /*0050*/  LDC.64 R2, c[0x0][0x380] ;  /* 0x0000e000ff027b82 */ /* 0x000eb00000000a00 */
[----:B------:R-:W3:Y:S01]  /*0060*/  LDC.64 R12, c[0x0][0x388] ;  /* 0x0000e200ff0c7b82 */ /* 0x000ee20000000a00 */
[----:B0-----:R-:W-:-:S04]  /*0070*/  IMAD R17, R0, UR6, R17 ;  /* 0x0000000600117c24 */ /* 0x001fc8000f8e0211 */
[----:B--2---:R-:W-:-:S05]  /*0080*/  IMAD.WIDE R2, R17, 0x30, R2 ;  /* 0x0000003011027825 */ /* 0x004fca00078e0202 */
[----:B-1----:R-:W2:Y:S04]  /*0090*/  LDG.E.64 R18, desc[UR4][R2.64] ;  /* 0x0000000402127981 */ /* 0x002ea8000c1e1b00 */
[----:B------:R-:W4:Y:S04]  /*00a0*/  LDG.E.64 R8, desc[UR4][R2.64+0x10] ;  /* 0x0000100402087981 */ /* 0x000f28000c1e1b00 */
[----:B------:R-:W5:Y:S04]  /*00b0*/  LDG.E.64 R10, desc[UR4][R2.64+0x8] ;  /* 0x00000804020a7981 */ /* 0x000f68000c1e1b00 */
[----:B------:R-:W5:Y:S04]  /*00c0*/  LDG.E.64 R6, desc[UR4][R2.64+0x18] ;  /* 0x0000180402067981 */ /* 0x000f68000c1e1b00 */
[----:B------:R-:W5:Y:S04]  /*00d0*/  LDG.E.64 R4, desc[UR4][R2.64+0x28] ;  /* 0x0000280402047981 */ /* 0x000f68000c1e1b00 */
[----:B------:R-:W5:Y:S01]  /*00e0*/  LDG.E R15, desc[UR4][R2.64+0x20] ;  /* 0x00002004020f7981 */ /* 0x000f62000c1e1900 */
[----:B---3--:R-:W-:Y:S01]  /*00f0*/  IMAD.WIDE R12, R17, 0x4, R12 ;  /* 0x00000004110c7825 */ /* 0x008fe200078e020c */
[----:B--2---:R-:W-:-:S02]  /*0100*/  SHF.R.U32.HI R0, RZ, 0x2, R19 ;  /* 0x00000002ff007819 */ /* 0x004fc40000011613 */
[----:B------:R-:W-:Y:S02]  /*0110*/  IADD3 R18, PT, PT, R18, 0x587c5, RZ ;  /* 0x000587c512127810 */ /* 0x000fe40007ffe0ff */
[----:B------:R-:W-:Y:S01]  /*0120*/  LOP3.LUT R0, R0, R19, RZ, 0x3c, !PT ;  /* 0x0000001300007212 */ /* 0x000fe200078e3cff */
[----:B----4-:R-:W-:Y:S01]  /*0130*/  IMAD.SHL.U32 R14, R9, 0x10, RZ ;  /* 0x00000010090e7824 */ /* 0x010fe200078e00ff */
[----:B------:R-:W-:Y:S01]  /*0140*/  MOV R22, R9 ;  /* 0x0000000900167202 */ /* 0x000fe20000000f00 */
[----:B------:R-:W-:Y:S01]  /*0150*/  IMAD.MOV.U32 R21, RZ, RZ, R8 ;  /* 0x000000ffff157224 */ /* 0x000fe200078e0008 */
[----:B-----5:R-:W-:Y:S01]  /*0160*/  MOV R20, R11 ;  /* 0x0000000b00147202 */ /* 0x020fe20000000f00 */
[----:B------:R-:W-:-:S05]  /*0170*/  IMAD.SHL.U32 R16, R0, 0x2, RZ ;  /* 0x0000000200107824 */ /* 0x000fca00078e00ff */
[----:B------:R-:W-:-:S04]  /*0180*/  LOP3.LUT R19, R9, R14, R16, 0x96, !PT ;  /* 0x0000000e09137212 */ /* 0x000fc800078e9610 */
[----:B------:R-:W-:Y:S01]  /*0190*/  LOP3.LUT R23, R19, R0, RZ, 0x3c, !PT ;  /* 0x0000000013177212 */ /* 0x000fe200078e3cff */
[----:B------:R-:W-:-:S03]  /*01a0*/  IMAD.MOV.U32 R19, RZ, RZ, R10 ;  /* 0x000000ffff137224 */ /* 0x000fc600078e000a */
[----:B------:R-:W-:-:S05]  /*01b0*/  IADD3 R17, PT, PT, R23, R18, RZ ;  /* 0x0000001217117210 */ /* 0x000fca0007ffe0ff */
[----:B------:R-:W-:Y:S04]  /*01c0*/  STG.E desc[UR4][R12.64], R17 ;  /* 0x000000110c007986 */ /* 0x000fe8000c101904 */
[----:B------:R-:W-:Y:S04]  /*01d0*/  STG.E.64 desc[UR4][R2.64], R18 ;  /* 0x0000001202007986 */ /* 0x000fe8000c101b04 */
[----:B------:R-:W-:Y:S04]  /*01e0*/  STG.E.64 desc[UR4][R2.64+0x8], R20 ;  /* 0x0000081402007986 */ /* 0x000fe8000c101b04 */
[----:B------:R-:W-:Y:S04]  /*01f0*/  STG.E.64 desc[UR4][R2.64+0x10], R22 ;  /* 0x0000101602007986 */ /* 0x000fe8000c101b04 */
[----:B------:R-:W-:Y:S04]  /*0200*/  STG.E.64 desc[UR4][R2.64+0x18], R6 ;  /* 0x0000180602007986 */ /* 0x000fe8000c101b04 */
[----:B------:R-:W-:Y:S04]  /*0210*/  STG.E.64 desc[UR4][R2.64+0x28], R4 ;  /* 0x0000280402007986 */ /* 0x000fe8000c101b04 */
[----:B------:R-:W-:Y:S01]  /*0220*/  STG.E desc[UR4][R2.64+0x20], R15 ;  /* 0x0000200f02007986 */ /* 0x000fe2000c101904 */
[----:B------:R-:W-:Y:S05]  /*0230*/  EXIT ;  /* 0x000000000000794d */ /* 0x000fea0003800000 */
.L_x_12:
        /* <DEDUP_REMOVED lines=12> */
.L_x_23:


//--------------------- .text._Z12setup_kernelP17curandStateXORWOWy --------------------------
	.section	.text._Z12setup_kernelP17curandStateXORWOWy,"ax",@progbits
	.align	128
        .global         _Z12setup_kernelP17curandStateXORWOWy
        .type           _Z12setup_kernelP17curandStateXORWOWy,@function
        .size           _Z12setup_kernelP17curandStateXORWOWy,(.L_x_24 - _Z12setup_kernelP17curandStateXORWOWy)
        .other          _Z12setup_kernelP17curandStateXORWOWy,@"STO_CUDA_ENTRY STV_DEFAULT"
_Z12setup_kernelP17curandStateXORWOWy:
.text._Z12setup_kernelP17curandStateXORWOWy:
[----:B------:R-:W-:Y:S01]  /*0000*/  LDC R1, c[0x0][0x37c] ;  /* 0x0000df00ff017b82 */ /* 0x000fe20000000800 */
[----:B------:R-:W0:Y:S07]  /*0010*/  S2R R13, SR_TID.X ;  /* 0x00000000000d7919 */ /* 0x000e2e0000002100 */
[----:B------:R-:W1:Y:S01]  /*0020*/  LDC.64 R2, c[0x0][0x388] ;  /* 0x0000e200ff027b82 */ /* 0x000e620000000a00 */
[----:B------:R-:W2:Y:S01]  /*0030*/  LDCU.64 UR4, c[0x0][0x358] ;  /* 0x00006b00ff0477ac */ /* 0x000ea20008000a00 */
[----:B------:R-:W-:Y:S06]  /*0040*/  BSSY.RECONVERGENT B0, `(.L_x_13) ;  /* 0x00000e5000007945 */ /* 0x000fec0003800200 */
[----:B------:R-:W0:Y:S08]  /*0050*/  S2UR UR6, SR_CTAID.X ;  /* 0x00000000000679c3 */ /* 0x000e300000002500 */
[----:B------:R-:W0:Y:S08]  /*0060*/  LDC R4, c[0x0][0x360] ;  /* 0x0000d800ff047b82 */ /* 0x000e300000000800 */
[----:B------:R-:W3:Y:S01]  /*0070*/  LDC.64 R6, c[0x0][0x380] ;  /* 0x0000e000ff067b82 */ /* 0x000ee20000000a00 */
[----:B-1----:R-:W-:-:S02]  /*0080*/  LOP3.LUT R0, R2, 0xaad26b49, RZ, 0x3c, !PT ;  /* 0xaad26b4902007812 */ /* 0x002fc400078e3cff */
[----:B------:R-:W-:-:S03]  /*0090*/  LOP3.LUT R2, R3, 0xf7dcefdd, RZ, 0x3c, !PT ;  /* 0xf7dcefdd03027812 */ /* 0x000fc600078e3cff */
[----:B------:R-:W-:Y:S02]  /*00a0*/  IMAD R0, R0, 0x4182bed5, RZ ;  /* 0x4182bed500007824 */ /* 0x000fe400078e02ff */
[----:B------:R-:W-:Y:S02]  /*00b0*/  IMAD R3, R2, -0x658354e5, RZ ;  /* 0x9a7cab1b02037824 */ /* 0x000fe400078e02ff */
[C---:B------:R-:W-:Y:S01]  /*00c0*/  VIADD R5, R0.reuse, 0x75bcd15 ;  /* 0x075bcd1500057836 */ /* 0x040fe20000000000 */
[C---:B------:R-:W-:Y:S01]  /*00d0*/  LOP3.LUT R8, R0.reuse, 0x159a55e5, RZ, 0x3c, !PT ;  /* 0x159a55e500087812 */ /* 0x040fe200078e3cff */
[----:B------:R-:W-:Y:S01]  /*00e0*/  VIADD R11, R0, 0x583f19 ;  /* 0x00583f19000b7836 */ /* 0x000fe20000000000 */
[C---:B------:R-:W-:Y:S01]  /*00f0*/  LOP3.LUT R10, R3.reuse, 0x5491333, RZ, 0x3c, !PT ;  /* 0x05491333030a7812 */ /* 0x040fe200078e3cff */
[----:B------:R-:W-:Y:S02]  /*0100*/  VIADD R9, R3, 0x1f123bb5 ;  /* 0x1f123bb503097836 */ /* 0x000fe40000000000 */
[----:B0-----:R-:W-:Y:S01]  /*0110*/  IMAD R13, R4, UR6, R13 ;  /* 0x00000006040d7c24 */ /* 0x001fe2000f8e020d */
[----:B------:R-:W-:-:S04]  /*0120*/  IADD3 R4, PT, PT, R0, 0x64f0c9, R3 ;  /* 0x0064f0c900047810 */ /* 0x000fc80007ffe003 */
[C---:B------:R-:W-:Y:S01]  /*0130*/  ISETP.NE.AND P0, PT, R13.reuse, RZ, PT ;  /* 0x000000ff0d00720c */ /* 0x040fe20003f05270 */
[----:B---3--:R-:W-:-:S05]  /*0140*/  IMAD.WIDE R6, R13, 0x30, R6 ;  /* 0x000000300d067825 */ /* 0x008fca00078e0206 */
[----:B--2---:R0:W-:Y:S04]  /*0150*/  STG.E.64 desc[UR4][R6.64], R4 ;  /* 0x0000000406007986 */ /* 0x0041e8000c101b04 */
[----:B------:R0:W-:Y:S04]  /*0160*/  STG.E.64 desc[UR4][R6.64+0x8], R8 ;  /* 0x0000080806007986 */ /* 0x0001e8000c101b04 */
[----:B------:R0:W-:Y:S01]  /*0170*/  STG.E.64 desc[UR4][R6.64+0x10], R10 ;  /* 0x0000100a06007986 */ /* 0x0001e2000c101b04 */
[----:B------:R-:W-:Y:S05]  /*0180*/  @!P0 BRA `(.L_x_14) ;  /* 0x0000000c00408947 */ /* 0x000fea0003800000 */
[----:B------:R-:W-:Y:S01]  /*0190*/  SHF.R.S32.HI R0, RZ, 0x1f, R13 ;  /* 0x0000001fff007819 */ /* 0x000fe2000001140d */
[----:B------:R-:W-:-:S07]  /*01a0*/  IMAD.MOV.U32 R12, RZ, RZ, RZ ;  /* 0x000000ffff0c7224 */ /* 0x000fce00078e00ff */
.L_x_20:
[----:B-1----:R-:W-:Y:S01]  /*01b0*/  LOP3.LUT R2, R13, 0x3, RZ, 0xc0, !PT ;  /* 0x000000030d027812 */ /* 0x002fe200078ec0ff */
[----:B------:R-:W-:Y:S03]  /*01c0*/  BSSY.RECONVERGENT B1, `(.L_x_15) ;  /* 0x00000c6000017945 */ /* 0x000fe60003800200 */
[----:B------:R-:W-:-:S04]  /*01d0*/  ISETP.NE.U32.AND P0, PT, R2, RZ, PT ;  /* 0x000000ff0200720c */ /* 0x000fc80003f05070 */
[----:B------:R-:W-:-:S13]  /*01e0*/  ISETP.NE.AND.EX P0, PT, RZ, RZ, PT, P0 ;  /* 0x000000ffff00720c */ /* 0x000fda0003f05300 */
[----:B------:R-:W-:Y:S05]  /*01f0*/  @!P0 BRA `(.L_x_16) ;  /* 0x0000000c00088947 */ /* 0x000fea0003800000 */
[----:B0-----:R-:W0:Y:S01]  /*0200*/  LDC.64 R8, c[0x4][RZ] ;  /* 0x01000000ff087b82 */ /* 0x001e220000000a00 */
[----:B------:R-:W-:Y:S02]  /*0210*/  IMAD.MOV.U32 R14, RZ, RZ, RZ ;  /* 0x000000ffff0e7224 */ /* 0x000fe400078e00ff */
[----:B0-----:R-:W-:-:S07]  /*0220*/  IMAD.WIDE.U32 R8, R12, 0xc80, R8 ;  /* 0x00000c800c087825 */ /* 0x001fce00078e0008 */
.L_x_19:
[----:B-1----:R-:W-:Y:S01]  /*0230*/  IMAD.MOV.U32 R15, RZ, RZ, RZ ;  /* 0x000000ffff0f7224 */ /* 0x002fe200078e00ff */
[----:B------:R-:W-:Y:S01]  /*0240*/  CS2R R2, SRZ ;  /* 0x0000000000027805 */ /* 0x000fe2000001ff00 */
[----:B------:R-:W-:Y:S01]  /*0250*/  IMAD.MOV.U32 R17, RZ, RZ, RZ ;  /* 0x000000ffff117224 */ /* 0x000fe200078e00ff */
[----:B------:R-:W-:-:S07]  /*0260*/  CS2R R4, SRZ ;  /* 0x0000000000047805 */ /* 0x000fce000001ff00 */
.L_x_18:
[----:B------:R-:W-:-:S05]  /*0270*/  IMAD.WIDE.U32 R10, R17, 0x4, R6 ;  /* 0x00000004110a7825 */ /* 0x000fca00078e0006 */
[----:B------:R0:W5:Y:S01]  /*0280*/  LDG.E R16, desc[UR4][R10.64+0x4] ;  /* 0x000004040a107981 */ /* 0x000162000c1e1900 */
[----:B------:R-:W-:-:S07]  /*0290*/  IMAD.MOV.U32 R19, RZ, RZ, RZ ;  /* 0x000000ffff137224 */ /* 0x000fce00078e00ff */
.L_x_17:
[----:B-----5:R-:W-:Y:S01]  /*02a0*/  SHF.R.U32.HI R24, RZ, R19, R16 ;  /* 0x00000013ff187219 */ /* 0x020fe20000011610 */
[----:B0-----:R-:W-:-:S03]  /*02b0*/  IMAD.SHL.U32 R10, R17, 0x20, RZ ;  /* 0x00000020110a7824 */ /* 0x001fc600078e00ff */
[----:B------:R-:W-:Y:S01]  /*02c0*/  LOP3.LUT R11, R24, 0x1, RZ, 0xc0, !PT ;  /* 0x00000001180b7812 */ /* 0x000fe200078ec0ff */
[----:B------:R-:W-:-:S03]  /*02d0*/  IMAD.IADD R10, R10, 0x1, R19 ;  /* 0x000000010a0a7824 */ /* 0x000fc600078e0213 */
[----:B------:R-:W-:Y:S01]  /*02e0*/  ISETP.NE.U32.AND P0, PT, R11, 0x1, PT ;  /* 0x000000010b00780c */ /* 0x000fe20003f05070 */
[----:B------:R-:W-:-:S03]  /*02f0*/  IMAD R11, R10, 0x5, RZ ;  /* 0x000000050a0b7824 */ /* 0x000fc600078e02ff */
[----:B------:R-:W-:Y:S01]  /*0300*/  R2P PR, R24, 0x7e ;  /* 0x0000007e18007804 */ /* 0x000fe20000000000 */
[----:B------:R-:W-:-:S08]  /*0310*/  IMAD.WIDE.U32 R10, R11, 0x4, R8 ;  /* 0x000000040b0a7825 */ /* 0x000fd000078e0008 */
[----:B------:R-:W2:Y:S04]  /*0320*/  @!P0 LDG.E R18, desc[UR4][R10.64] ;  /* 0x000000040a128981 */ /* 0x000ea8000c1e1900 */
[----:B------:R-:W3:Y:S04]  /*0330*/  @!P0 LDG.E R20, desc[UR4][R10.64+0x10] ;  /* 0x000010040a148981 */ /* 0x000ee8000c1e1900 */
[----:B------:R-:W4:Y:S04]  /*0340*/  @P1 LDG.E R22, desc[UR4][R10.64+0x14] ;  /* 0x000014040a161981 */ /* 0x000f28000c1e1900 */
[----:B------:R-:W4:Y:S04]  /*0350*/  @P2 LDG.E R26, desc[UR4][R10.64+0x28] ;  /* 0x000028040a1a2981 */ /* 0x000f28000c1e1900 */
[----:B------:R-:W4:Y:S04]  /*0360*/  @!P0 LDG.E R21, desc[UR4][R10.64+0x4] ;  /* 0x000004040a158981 */ /* 0x000f28000c1e1900 */
[----:B------:R-:W4:Y:S04]  /*0370*/  @!P0 LDG.E R23, desc[UR4][R10.64+0xc] ;  /* 0x00000c040a178981 */ /* 0x000f28000c1e1900 */
[----:B------:R-:W4:Y:S04]  /*0380*/  @P1 LDG.E R25, desc[UR4][R10.64+0x18] ;  /* 0x000018040a191981 */ /* 0x000f28000c1e1900 */
[----:B------:R-:W4:Y:S04]  /*0390*/  @P3 LDG.E R28, desc[UR4][R10.64+0x3c] ;  /* 0x00003c040a1c3981 */ /* 0x000f28000c1e1900 */
[----:B------:R-:W4:Y:S01]  /*03a0*/  @P6 LDG.E R27, desc[UR4][R10.64+0x7c] ;  /* 0x00007c040a1b6981 */ /* 0x000f22000c1e1900 */
[----:B--2---:R-:W-:-:S03]  /*03b0*/  @!P0 LOP3.LUT R15, R15, R18, RZ, 0x3c, !PT ;  /* 0x000000120f0f8212 */ /* 0x004fc600078e3cff */
[----:B------:R-:W2:Y:S01]  /*03c0*/  @!P0 LDG.E R18, desc[UR4][R10.64+0x8] ;  /* 0x000008040a128981 */ /* 0x000ea2000c1e1900 */
[----:B---3--:R-:W-:-:S03]  /*03d0*/  @!P0 LOP3.LUT R3, R3, R20, RZ, 0x3c, !PT ;  /* 0x0000001403038212 */ /* 0x008fc600078e3cff */
[----:B------:R-:W3:Y:S01]  /*03e0*/  @P1 LDG.E R20, desc[UR4][R10.64+0x24] ;  /* 0x000024040a141981 */ /* 0x000ee2000c1e1900 */
[----:B----4-:R-:W-:-:S03]  /*03f0*/  @P1 LOP3.LUT R15, R15, R22, RZ, 0x3c, !PT ;  /* 0x000000160f0f1212 */ /* 0x010fc600078e3cff */
        /* <DEDUP_REMOVED lines=11> */
[----:B---3--:R-:W-:-:S03]  /*04b0*/  @P1 LOP3.LUT R3, R3, R20, RZ, 0x3c, !PT ;  /* 0x0000001403031212 */ /* 0x008fc600078e3cff */
[----:B------:R-:W3:Y:S01]  /*04c0*/  @P2 LDG.E R20, desc[UR4][R10.64+0x30] ;  /* 0x000030040a142981 */ /* 0x000ee2000c1e1900 */
[----:B----4-:R-:W-:-:S03]  /*04d0*/  @P2 LOP3.LUT R3, R3, R22, RZ, 0x3c, !PT ;  /* 0x0000001603032212 */ /* 0x010fc600078e3cff */
[----:B------:R-:W4:Y:S01]  /*04e0*/  @P3 LDG.E R22, desc[UR4][R10.64+0x4c] ;  /* 0x00004c040a163981 */ /* 0x000f22000c1e1900 */
[----:B------:R-:W-:-:S04]  /*04f0*/  @P3 LOP3.LUT R15, R15, R28, RZ, 0x3c, !PT ;  /* 0x0000001c0f0f3212 */ /* 0x000fc800078e3cff */
[----:B------:R-:W-:Y:S02]  /*0500*/  @P4 LOP3.LUT R15, R15, R26, RZ, 0x3c, !PT ;  /* 0x0000001a0f0f4212 */ /* 0x000fe400078e3cff */
[----:B------:R-:W-:Y:S01]  /*0510*/  @P1 LOP3.LUT R2, R2, R21, RZ, 0x3c, !PT ;  /* 0x0000001502021212 */ /* 0x000fe200078e3cff */
[----:B------:R-:W4:Y:S04]  /*0520*/  @P5 LDG.E R26, desc[UR4][R10.64+0x64] ;  /* 0x000064040a1a5981 */ /* 0x000f28000c1e1900 */
        /* <DEDUP_REMOVED lines=11> */
[----:B------:R-:W-:Y:S02]  /*05e0*/  LOP3.LUT P0, RZ, R24, 0x80, RZ, 0xc0, !PT ;  /* 0x0000008018ff7812 */ /* 0x000fe4000780c0ff */
[----:B------:R-:W-:Y:S02]  /*05f0*/  @P5 LOP3.LUT R15, R15, R26, RZ, 0x3c, !PT ;  /* 0x0000001a0f0f5212 */ /* 0x000fe400078e3cff */
[----:B------:R-:W4:Y:S01]  /*0600*/  @P6 LDG.E R26, desc[UR4][R10.64+0x78] ;  /* 0x000078040a1a6981 */ /* 0x000f22000c1e1900 */
[----:B------:R-:W-:-:S03]  /*0610*/  @P3 LOP3.LUT R4, R4, R21, RZ, 0x3c, !PT ;  /* 0x0000001504043212 */ /* 0x000fc600078e3cff */
[----:B------:R-:W4:Y:S01]  /*0620*/  @P4 LDG.E R21, desc[UR4][R10.64+0x5c] ;  /* 0x00005c040a154981 */ /* 0x000f22000c1e1900 */
[----:B------:R-:W-:-:S03]  /*0630*/  @P3 LOP3.LUT R2, R2, R23, RZ, 0x3c, !PT ;  /* 0x0000001702023212 */ /* 0x000fc600078e3cff */
[----:B------:R-:W4:Y:S01]  /*0640*/  @P5 LDG.E R23, desc[UR4][R10.64+0x68] ;  /* 0x000068040a175981 */ /* 0x000f22000c1e1900 */
[----:B------:R-:W-:-:S03]  /*0650*/  @P4 LOP3.LUT R4, R4, R25, RZ, 0x3c, !PT ;  /* 0x0000001904044212 */ /* 0x000fc600078e3cff */
        /* <DEDUP_REMOVED lines=21> */
[----:B------:R-:W-:Y:S02]  /*07b0*/  @P6 LOP3.LUT R4, R4, R27, RZ, 0x3c, !PT ;  /* 0x0000001b04046212 */ /* 0x000fe400078e3cff */
[----:B------:R-:W-:Y:S02]  /*07c0*/  @P6 LOP3.LUT R2, R2, R21, RZ, 0x3c, !PT ;  /* 0x0000001502026212 */ /* 0x000fe400078e3cff */
[----:B------:R-:W-:Y:S02]  /*07d0*/  @P0 LOP3.LUT R4, R4, R23, RZ, 0x3c, !PT ;  /* 0x0000001704040212 */ /* 0x000fe400078e3cff */
[----:B------:R-:W-:Y:S02]  /*07e0*/  @P0 LOP3.LUT R2, R2, R25, RZ, 0x3c, !PT ;  /* 0x0000001902020212 */ /* 0x000fe400078e3cff */
[----:B--2---:R-:W-:Y:S02]  /*07f0*/  @P6 LOP3.LUT R5, R5, R18, RZ, 0x3c, !PT ;  /* 0x0000001205056212 */ /* 0x004fe400078e3cff */
[----:B---3--:R-:W-:-:S02]  /*0800*/  @P6 LOP3.LUT R3, R3, R20, RZ, 0x3c, !PT ;  /* 0x0000001403036212 */ /* 0x008fc400078e3cff */
        /* <DEDUP_REMOVED lines=31> */
[----:B------:R-:W-:Y:S02]  /*0a00*/  LOP3.LUT P0, RZ, R24, 0x8000, RZ, 0xc0, !PT ;  /* 0x0000800018ff7812 */ /* 0x000fe4000780c0ff */
[----:B----4-:R-:W-:Y:S01]  /*0a10*/  @P5 LOP3.LUT R15, R15, R26, RZ, 0x3c, !PT ;  /* 0x0000001a0f0f5212 */ /* 0x010fe200078e3cff */
[----:B------:R-:W4:Y:S04]  /*0a20*/  @P3 LDG.E R24, desc[UR4][R10.64+0xe4] ;  /* 0x0000e4040a183981 */ /* 0x000f28000c1e1900 */
[----:B------:R-:W2:Y:S01]  /*0a30*/  @P6 LDG.E R26, desc[UR4][R10.64+0x118] ;  /* 0x000118040a1a6981 */ /* 0x000ea2000c1e1900 */
        /* <DEDUP_REMOVED lines=8> */
[----:B---3--:R-:W-:-:S03]  /*0ac0*/  @P2 LOP3.LUT R3, R3, R22, RZ, 0x3c, !PT ;  /* 0x0000001603032212 */ /* 0x008fc600078e3cff */
[----:B------:R-:W3:Y:S01]  /*0ad0*/  @P4 LDG.E R22, desc[UR4][R10.64+0x100] ;  /* 0x000100040a164981 */ /* 0x000ee2000c1e1900 */
[----:B--2---:R-:W-:-:S03]  /*0ae0*/  @P6 LOP3.LUT R15, R15, R26, RZ, 0x3c, !PT ;  /* 0x0000001a0f0f6212 */ /* 0x004fc600078e3cff */
[----:B------:R-:W2:Y:S01]  /*0af0*/  @P0 LDG.E R26, desc[UR4][R10.64+0x12c] ;  /* 0x00012c040a1a0981 */ /* 0x000ea2000c1e1900 */
[----:B----4-:R-:W-:-:S03]  /*0b00*/  @P2 LOP3.LUT R2, R2, R23, RZ, 0x3c, !PT ;  /* 0x0000001702022212 */ /* 0x010fc600078e3cff */
[----:B------:R-:W4:Y:S01]  /*0b10*/  @P4 LDG.E R23, desc[UR4][R10.64+0xfc] ;  /* 0x0000fc040a174981 */ /* 0x000f22000c1e1900 */
[----:B------:R-:W-:-:S03]  /*0b20*/  @P2 LOP3.LUT R5, R5, R20, RZ, 0x3c, !PT ;  /* 0x0000001405052212 */ /* 0x000fc600078e3cff */
[----:B------:R-:W4:Y:S01]  /*0b30*/  @P4 LDG.E R20, desc[UR4][R10.64+0xf8] ;  /* 0x0000f8040a144981 */ /* 0x000f22000c1e1900 */
[----:B------:R-:W-:Y:S02]  /*0b40*/  @P3 LOP3.LUT R2, R2, R27, RZ, 0x3c, !PT ;  /* 0x0000001b02023212 */ /* 0x000fe400078e3cff */
[----:B------:R-:W-:Y:S01]  /*0b50*/  @P3 LOP3.LUT R4, R4, R25, RZ, 0x3c, !PT ;  /* 0x0000001904043212 */ /* 0x000fe200078e3cff */
[----:B------:R-:W4:Y:S01]  /*0b60*/  @P5 LDG.E R27, desc[UR4][R10.64+0x110] ;  /* 0x000110040a1b5981 */ /* 0x000f22000c1e1900 */
[----:B------:R-:W-:-:S03]  /*0b70*/  @P3 LOP3.LUT R5, R5, R24, RZ, 0x3c, !PT ;  /* 0x0000001805053212 */ /* 0x000fc600078e3cff */
[----:B------:R-:W4:Y:S04]  /*0b80*/  @P5 LDG.E R25, desc[UR4][R10.64+0x108] ;  /* 0x000108040a195981 */ /* 0x000f28000c1e1900 */
        /* <DEDUP_REMOVED lines=19> */
[----:B------:R-:W-:-:S05]  /*0cc0*/  VIADD R19, R19, 0x10 ;  /* 0x0000001013137836 */ /* 0x000fca0000000000 */
[----:B------:R-:W-:Y:S02]  /*0cd0*/  ISETP.NE.AND P1, PT, R19, 0x20, PT ;  /* 0x000000201300780c */ /* 0x000fe40003f25270 */
[----:B------:R-:W-:Y:S02]  /*0ce0*/  @P5 LOP3.LUT R3, R3, R18, RZ, 0x3c, !PT ;  /* 0x0000001203035212 */ /* 0x000fe400078e3cff */
[----:B------:R-:W-:Y:S02]  /*0cf0*/  @P6 LOP3.LUT R4, R4, R21, RZ, 0x3c, !PT ;  /* 0x0000001504046212 */ /* 0x000fe400078e3cff */
[----:B---3--:R-:W-:-:S04]  /*0d00*/  @P6 LOP3.LUT R3, R3, R22, RZ, 0x3c, !PT ;  /* 0x0000001603036212 */ /* 0x008fc800078e3cff */
[----:B--2---:R-:W-:Y:S02]  /*0d10*/  @P0 LOP3.LUT R3, R3, R26, RZ, 0x3c, !PT ;  /* 0x0000001a03030212 */ /* 0x004fe400078e3cff */
[----:B----4-:R-:W-:Y:S02]  /*0d20*/  @P6 LOP3.LUT R2, R2, R23, RZ, 0x3c, !PT ;  /* 0x0000001702026212 */ /* 0x010fe400078e3cff */
[----:B------:R-:W-:Y:S02]  /*0d30*/  @P6 LOP3.LUT R5, R5, R20, RZ, 0x3c, !PT ;  /* 0x0000001405056212 */ /* 0x000fe400078e3cff */
[----:B------:R-:W-:Y:S02]  /*0d40*/  @P0 LOP3.LUT R2, R2, R27, RZ, 0x3c, !PT ;  /* 0x0000001b02020212 */ /* 0x000fe400078e3cff */
[----:B------:R-:W-:Y:S02]  /*0d50*/  @P0 LOP3.LUT R4, R4, R25, RZ, 0x3c, !PT ;  /* 0x0000001904040212 */ /* 0x000fe400078e3cff */
[----:B------:R-:W-:Y:S01]  /*0d60*/  @P0 LOP3.LUT R5, R5, R24, RZ, 0x3c, !PT ;  /* 0x0000001805050212 */ /* 0x000fe200078e3cff */
[----:B------:R-:W-:Y:S06]  /*0d70*/  @P1 BRA `(.L_x_17) ;  /* 0xfffffff400481947 */ /* 0x000fec000383ffff */
[----:B------:R-:W-:-:S05]  /*0d80*/  VIADD R17, R17, 0x1 ;  /* 0x0000000111117836 */ /* 0x000fca0000000000 */
[----:B------:R-:W-:-:S13]  /*0d90*/  ISETP.NE.AND P0, PT, R17, 0x5, PT ;  /* 0x000000051100780c */ /* 0x000fda0003f05270 */
[----:B------:R-:W-:Y:S05]  /*0da0*/  @P0 BRA `(.L_x_18) ;  /* 0xfffffff400300947 */ /* 0x000fea000383ffff */
[----:B------:R1:W-:Y:S01]  /*0db0*/  STG.E.64 desc[UR4][R6.64+0x8], R4 ;  /* 0x0000080406007986 */ /* 0x0003e2000c101b04 */
[----:B------:R-:W-:Y:S01]  /*0dc0*/  VIADD R14, R14, 0x1 ;  /* 0x000000010e0e7836 */ /* 0x000fe20000000000 */
[----:B------:R-:W-:Y:S02]  /*0dd0*/  LOP3.LUT R11, R13, 0x3, RZ, 0xc0, !PT ;  /* 0x000000030d0b7812 */ /* 0x000fe400078ec0ff */
[----:B------:R1:W-:Y:S02]  /*0de0*/  STG.E.64 desc[UR4][R6.64+0x10], R2 ;  /* 0x0000100206007986 */ /* 0x0003e4000c101b04 */
[----:B------:R-:W-:Y:S02]  /*0df0*/  ISETP.GE.U32.AND P0, PT, R14, R11, PT ;  /* 0x0000000b0e00720c */ /* 0x000fe40003f06070 */
[----:B------:R1:W-:Y:S11]  /*0e00*/  STG.E desc[UR4][R6.64+0x4], R15 ;  /* 0x0000040f06007986 */ /* 0x0003f6000c101904 */
[----:B------:R-:W-:Y:S05]  /*0e10*/  @!P0 BRA `(.L_x_19) ;  /* 0xfffffff400048947 */ /* 0x000fea000383ffff */
.L_x_16:
[----:B------:R-:W-:Y:S05]  /*0e20*/  BSYNC.RECONVERGENT B1 ;  /* 0x0000000000017941 */ /* 0x000fea0003800200 */
.L_x_15:
[C---:B------:R-:W-:Y:S01]  /*0e30*/  ISETP.GT.U32.AND P0, PT, R13.reuse, 0x3, PT ;  /* 0x000000030d00780c */ /* 0x040fe20003f04070 */
[----:B------:R-:W-:Y:S01]  /*0e40*/  VIADD R12, R12, 0x1 ;  /* 0x000000010c0c7836 */ /* 0x000fe20000000000 */
[--C-:B------:R-:W-:Y:S02]  /*0e50*/  SHF.R.U64 R13, R13, 0x2, R0.reuse ;  /* 0x000000020d0d7819 */ /* 0x100fe40000001200 */
[----:B------:R-:W-:Y:S02]  /*0e60*/  ISETP.GT.U32.AND.EX P0, PT, R0, RZ, PT, P0 ;  /* 0x000000ff0000720c */ /* 0x000fe40003f04100 */
[----:B------:R-:W-:-:S11]  /*0e70*/  SHF.R.U32.HI R0, RZ, 0x2, R0 ;  /* 0x00000002ff007819 */ /* 0x000fd60000011600 */
[----:B------:R-:W-:Y:S05]  /*0e80*/  @P0 BRA `(.L_x_20) ;  /* 0xfffffff000c80947 */ /* 0x000fea000383ffff */
.L_x_14:
[----:B------:R-:W-:Y:S05]  /*0e90*/  BSYNC.RECONVERGENT B0 ;  /* 0x0000000000007941 */ /* 0x000fea0003800200 */
.L_x_13:
[----:B------:R-:W-:Y:S04]  /*0ea0*/  STG.E.64 desc[UR4][R6.64+0x18], RZ ;  /* 0x000018ff06007986 */ /* 0x000fe8000c101b04 */
[----:B------:R-:W-:Y:S04]  /*0eb0*/  STG.E desc[UR4][R6.64+0x20], RZ ;  /* 0x000020ff06007986 */ /* 0x000fe8000c101904 */
[----:B------:R-:W-:Y:S01]  /*0ec0*/  STG.E.64 desc[UR4][R6.64+0x28], RZ ;  /* 0x000028ff06007986 */ /* 0x000fe2000c101b04 */
[----:B------:R-:W-:Y:S05]  /*0ed0*/  EXIT ;  /* 0x000000000000794d */ /* 0x000fea0003800000 */
.L_x_21:
        /* <DEDUP_REMOVED lines=10> */
.L_x_24:


//--------------------- .nv.global.init           --------------------------
	.section	.nv.global.init,"aw",@progbits
	.align	4
.nv.global.init:
	.type		mrg32k3aM1SubSeq,@object
	.size		mrg32k3aM1SubSeq,(mrg32k3aM2SubSeq - mrg32k3aM1SubSeq)
mrg32k3aM1SubSeq:
        /*0000*/ 	.byte	0x0b, 0xcc, 0xee, 0x04, 0x73, 0x29, 0x8b, 0x6f, 0xf6, 0x53, 0x03, 0xf6, 0x23, 0xf6, 0xea, 0xda
        /* <DEDUP_REMOVED lines=125> */
	.type		mrg32k3aM2SubSeq,@object
	.size		mrg32k3aM2SubSeq,(mrg32k3aM1 - mrg32k3aM2SubSeq)
mrg32k3aM2SubSeq:
        /* <DEDUP_REMOVED lines=126> */
	.type		mrg32k3aM1,@object
	.size		mrg32k3aM1,(mrg32k3aM1Seq - mrg32k3aM1)
mrg32k3aM1:
        /* <DEDUP_REMOVED lines=144> */
	.type		mrg32k3aM1Seq,@object
	.size		mrg32k3aM1Seq,(mrg32k3aM2 - mrg32k3aM1Seq)
mrg32k3aM1Seq:
        /* <DEDUP_REMOVED lines=144> */
	.type		mrg32k3aM2,@object
	.size		mrg32k3aM2,(mrg32k3aM2Seq - mrg32k3aM2)
mrg32k3aM2:
        /* <DEDUP_REMOVED lines=144> */
	.type		mrg32k3aM2Seq,@object
	.size		mrg32k3aM2Seq,(precalc_xorwow_matrix - mrg32k3aM2Seq)
mrg32k3aM2Seq:
        /* <DEDUP_REMOVED lines=144> */
	.type		precalc_xorwow_matrix,@object
	.size		precalc_xorwow_matrix,(precalc_xorwow_offset_matrix - precalc_xorwow_matrix)
precalc_xorwow_matrix:
        /* <DEDUP_REMOVED lines=6400> */
	.type		precalc_xorwow_offset_matrix,@object
	.size		precalc_xorwow_offset_matrix,(.L_1 - precalc_xorwow_offset_matrix)
precalc_xorwow_offset_matrix:
        /* <DEDUP_REMOVED lines=6400> */
.L_1:


//--------------------- .nv.shared.reserved.0     --------------------------
	.section	.nv.shared.reserved.0,"aw",@nobits
	.weak		__nv_reservedSMEM_offset_0_alias
	.size		__nv_reservedSMEM_offset_0_alias, 0, 64
	.other		__nv_reservedSMEM_offset_0_alias,@"STO_CUDA_RESERVED_SHARED STV_DEFAULT"
__nv_reservedSMEM_offset_0_alias:
	.zero		0
	.zero		64


//--------------------- .nv.constant0._Z16generate_kernel2Pjy --------------------------
	.section	.nv.constant0._Z16generate_kernel2Pjy,"a",@progbits
	.sectionflags	@""
	.align	4
.nv.constant0._Z16generate_kernel2Pjy:
	.zero		912


//--------------------- .nv.constant0._Z15generate_kernelP17curandStateXORWOWPj --------------------------
	.section	.nv.constant0._Z15generate_kernelP17curandStateXORWOWPj,"a",@progbits
	.sectionflags	@""
	.align	4
.nv.constant0._Z15generate_kernelP17curandStateXORWOWPj:
	.zero		912


//--------------------- .nv.constant0._Z12setup_kernelP17curandStateXORWOWy --------------------------
	.section	.nv.constant0._Z12setup_kernelP17curandStateXORWOWy,"a",@progbits
	.sectionflags	@""
	.align	4
.nv.constant0._Z12setup_kernelP17curandStateXORWOWy:
	.zero		912


//--------------------- SYMBOLS --------------------------

	.type		.nv.reservedSmem.offset0,@object
	.size		.nv.reservedSmem.offset0,0x4
